# CuTe-DSL kernel — source=cudnn_frontend_dsl family=grouped_gemm_swiglu
# config = {"ab_dtype": "Float8E4M3FN", "sf_vec": 16, "d_dtype": "BFloat16", "vector_f32": true, "mma_mn": [256, 128], "cluster_mn": [2, 1]}


// ===== COMPILED SASS (sm_100a) =====

	.target	sm_100a

	.elftype	@"ET_EXEC"


//--------------------- .note.nv.tkinfo           --------------------------
	.section	.note.nv.tkinfo,"",@"SHT_NOTE"
	.sectionflags	@"SHF_NOTE_NV_TKINFO"
	.tkinfo
        /*0018*/ 	.word	0x00000081
        /*0030*/ 	.string	""
        /*0030*/ 	.string	"ptxas"
        /*0030*/ 	.string	"Cuda compilation tools, release 12.9, V12.9.83"
        /*0030*/ 	.string	"Build system must define TOOLS_VERSION_EXTENDED"
        /*0030*/ 	.string	"-O 3 -arch sm_100a "



//--------------------- .note.nv.cuver            --------------------------
	.section	.note.nv.cuver,"",@"SHT_NOTE"
	.sectionflags	@"SHF_NOTE_NV_CUVER"
        /*0018*/ 	.short	0x0001
        /*001a*/ 	.short	0x0064
        /*001c*/ 	.short	0x0001
        /*001e*/ 	.short	0x0000
        /*0020*/ 	.short	0x0001
        /*0022*/ 	.short	0x0000


//--------------------- .nv.info                  --------------------------
	.section	.nv.info,"",@"SHT_CUDA_INFO"
	.align	4


	//----- nvinfo : EIATTR_REGCOUNT
	.align		4
        /*0000*/ 	.byte	0x04, 0x2f
        /*0002*/ 	.short	(.L_6 - .L_5)
	.align		4
.L_5:
        /*0004*/ 	.word	index@(kernel_cutlass_kernel_cudnngrouped_gemmgrouped_gemm_swiglugrouped_gemm_swiglu_quantBlockScaledContiguousGroupedGemmKernel_object_at__TiledMMA_ThrLayoutVMNK21111000_PermutationMNK____MMAAt_0)
        /*0008*/ 	.word	0x00000087


	//----- nvinfo : EIATTR_FRAME_SIZE
	.align		4
.L_6:
        /*000c*/ 	.byte	0x04, 0x11
        /*000e*/ 	.short	(.L_8 - .L_7)
	.align		4
.L_7:
        /*0010*/ 	.word	index@($__internal_2_$__cuda_sm10x_tcgen05_guardrail_trap_unallocated_columns_being_dealloced)
        /*0014*/ 	.word	0x00000000


	//----- nvinfo : EIATTR_FRAME_SIZE
	.align		4
.L_8:
        /*0018*/ 	.byte	0x04, 0x11
        /*001a*/ 	.short	(.L_10 - .L_9)
	.align		4
.L_9:
        /*001c*/ 	.word	index@($__internal_1_$__cuda_sm10x_tcgen05_guardrail_trap_phase_invalid_during_alloc)
        /*0020*/ 	.word	0x00000000


	//----- nvinfo : EIATTR_FRAME_SIZE
	.align		4
.L_10:
        /*0024*/ 	.byte	0x04, 0x11
        /*0026*/ 	.short	(.L_12 - .L_11)
	.align		4
.L_11:
        /*0028*/ 	.word	index@($__internal_0_$__cuda_sm10x_tcgen05_guardrail_trap_col_being_dealloced_not_returned_by_alloc)
        /*002c*/ 	.word	0x00000000


	//----- nvinfo : EIATTR_FRAME_SIZE
	.align		4
.L_12:
        /*0030*/ 	.byte	0x04, 0x11
        /*0032*/ 	.short	(.L_14 - .L_13)
	.align		4
.L_13:
        /*0034*/ 	.word	index@(kernel_cutlass_kernel_cudnngrouped_gemmgrouped_gemm_swiglugrouped_gemm_swiglu_quantBlockScaledContiguousGroupedGemmKernel_object_at__TiledMMA_ThrLayoutVMNK21111000_PermutationMNK____MMAAt_0)
        /*0038*/ 	.word	0x00000000


	//----- nvinfo : EIATTR_MIN_STACK_SIZE
	.align		4
.L_14:
        /*003c*/ 	.byte	0x04, 0x12
        /*003e*/ 	.short	(.L_16 - .L_15)
	.align		4
.L_15:
        /*0040*/ 	.word	index@(kernel_cutlass_kernel_cudnngrouped_gemmgrouped_gemm_swiglugrouped_gemm_swiglu_quantBlockScaledContiguousGroupedGemmKernel_object_at__TiledMMA_ThrLayoutVMNK21111000_PermutationMNK____MMAAt_0)
        /*0044*/ 	.word	0x00000000
.L_16:


//--------------------- .nv.info.kernel_cutlass_kernel_cudnngrouped_gemmgrouped_gemm_swiglugrouped_gemm_swiglu_quantBlockScaledContiguousGroupedGemmKernel_object_at__TiledMMA_ThrLayoutVMNK21111000_PermutationMNK____MMAAt_0 --------------------------
	.section	.nv.info.kernel_cutlass_kernel_cudnngrouped_gemmgrouped_gemm_swiglugrouped_gemm_swiglu_quantBlockScaledContiguousGroupedGemmKernel_object_at__TiledMMA_ThrLayoutVMNK21111000_PermutationMNK____MMAAt_0,"",@"SHT_CUDA_INFO"
	.sectionflags	@""
	.align	4


	//----- nvinfo : EIATTR_CUDA_API_VERSION
	.align		4
        /*0000*/ 	.byte	0x04, 0x37
        /*0002*/ 	.short	(.L_18 - .L_17)
.L_17:
        /*0004*/ 	.word	0x00000081


	//----- nvinfo : EIATTR_KPARAM_INFO
	.align		4
.L_18:
        /*0008*/ 	.byte	0x04, 0x17
        /*000a*/ 	.short	(.L_20 - .L_19)
.L_19:
        /*000c*/ 	.word	0x00000000
        /*0010*/ 	.short	0x000f
        /*0012*/ 	.short	0x03f8
        /*0014*/ 	.byte	0x00, 0xf0, 0x31, 0x00


	//----- nvinfo : EIATTR_KPARAM_INFO
	.align		4
.L_20:
        /*0018*/ 	.byte	0x04, 0x17
        /*001a*/ 	.short	(.L_22 - .L_21)
.L_21:
        /*001c*/ 	.word	0x00000000
        /*0020*/ 	.short	0x000e
        /*0022*/ 	.short	0x03ec
        /*0024*/ 	.byte	0x00, 0xf0, 0x31, 0x00


	//----- nvinfo : EIATTR_KPARAM_INFO
	.align		4
.L_22:
        /*0028*/ 	.byte	0x04, 0x17
        /*002a*/ 	.short	(.L_24 - .L_23)
.L_23:
        /*002c*/ 	.word	0x00000000
        /*0030*/ 	.short	0x000d
        /*0032*/ 	.short	0x03e0
        /*0034*/ 	.byte	0x00, 0xf0, 0x31, 0x00


	//----- nvinfo : EIATTR_KPARAM_INFO
	.align		4
.L_24:
        /*0038*/ 	.byte	0x04, 0x17
        /*003a*/ 	.short	(.L_26 - .L_25)
.L_25:
        /*003c*/ 	.word	0x00000000
        /*0040*/ 	.short	0x000c
        /*0042*/ 	.short	0x03d8
        /*0044*/ 	.byte	0x00, 0xf0, 0x21, 0x00


	//----- nvinfo : EIATTR_KPARAM_INFO
	.align		4
.L_26:
        /*0048*/ 	.byte	0x04, 0x17
        /*004a*/ 	.short	(.L_28 - .L_27)
.L_27:
        /*004c*/ 	.word	0x00000000
        /*0050*/ 	.short	0x000b
        /*0052*/ 	.short	0x03d0
        /*0054*/ 	.byte	0x00, 0xf0, 0x21, 0x00


	//----- nvinfo : EIATTR_KPARAM_INFO
	.align		4
.L_28:
        /*0058*/ 	.byte	0x04, 0x17
        /*005a*/ 	.short	(.L_30 - .L_29)
.L_29:
        /*005c*/ 	.word	0x00000000
        /*0060*/ 	.short	0x000a
        /*0062*/ 	.short	0x03c8
        /*0064*/ 	.byte	0x00, 0xf0, 0x21, 0x00


	//----- nvinfo : EIATTR_KPARAM_INFO
	.align		4
.L_30:
        /*0068*/ 	.byte	0x04, 0x17
        /*006a*/ 	.short	(.L_32 - .L_31)
.L_31:
        /*006c*/ 	.word	0x00000000
        /*0070*/ 	.short	0x0009
        /*0072*/ 	.short	0x03c0
        /*0074*/ 	.byte	0x00, 0xf0, 0x21, 0x00


	//----- nvinfo : EIATTR_KPARAM_INFO
	.align		4
.L_32:
        /*0078*/ 	.byte	0x04, 0x17
        /*007a*/ 	.short	(.L_34 - .L_33)
.L_33:
        /*007c*/ 	.word	0x00000000
        /*0080*/ 	.short	0x0008
        /*0082*/ 	.short	0x0340
        /*0084*/ 	.byte	0x00, 0xf0, 0x01, 0x02


	//----- nvinfo : EIATTR_KPARAM_INFO
	.align		4
.L_34:
        /*0088*/ 	.byte	0x04, 0x17
        /*008a*/ 	.short	(.L_36 - .L_35)
.L_35:
        /*008c*/ 	.word	0x00000000
        /*0090*/ 	.short	0x0007
        /*0092*/ 	.short	0x02c0
        /*0094*/ 	.byte	0x00, 0xf0, 0x01, 0x02


	//----- nvinfo : EIATTR_KPARAM_INFO
	.align		4
.L_36:
        /*0098*/ 	.byte	0x04, 0x17
        /*009a*/ 	.short	(.L_38 - .L_37)
.L_37:
        /*009c*/ 	.word	0x00000000
        /*00a0*/ 	.short	0x0006
        /*00a2*/ 	.short	0x0240
        /*00a4*/ 	.byte	0x00, 0xf0, 0x01, 0x02


	//----- nvinfo : EIATTR_KPARAM_INFO
	.align		4
.L_38:
        /*00a8*/ 	.byte	0x04, 0x17
        /*00aa*/ 	.short	(.L_40 - .L_39)
.L_39:
        /*00ac*/ 	.word	0x00000000
        /*00b0*/ 	.short	0x0005
        /*00b2*/ 	.short	0x01c0
        /*00b4*/ 	.byte	0x00, 0xf0, 0x01, 0x02


	//----- nvinfo : EIATTR_KPARAM_INFO
	.align		4
.L_40:
        /*00b8*/ 	.byte	0x04, 0x17
        /*00ba*/ 	.short	(.L_42 - .L_41)
.L_41:
        /*00bc*/ 	.word	0x00000000
        /*00c0*/ 	.short	0x0004
        /*00c2*/ 	.short	0x0140
        /*00c4*/ 	.byte	0x00, 0xf0, 0x01, 0x02


	//----- nvinfo : EIATTR_KPARAM_INFO
	.align		4
.L_42:
        /*00c8*/ 	.byte	0x04, 0x17
        /*00ca*/ 	.short	(.L_44 - .L_43)
.L_43:
        /*00cc*/ 	.word	0x00000000
        /*00d0*/ 	.short	0x0003
        /*00d2*/ 	.short	0x00c0
        /*00d4*/ 	.byte	0x00, 0xf0, 0x01, 0x02


	//----- nvinfo : EIATTR_KPARAM_INFO
	.align		4
.L_44:
        /*00d8*/ 	.byte	0x04, 0x17
        /*00da*/ 	.short	(.L_46 - .L_45)
.L_45:
        /*00dc*/ 	.word	0x00000000
        /*00e0*/ 	.short	0x0002
        /*00e2*/ 	.short	0x0040
        /*00e4*/ 	.byte	0x00, 0xf0, 0x01, 0x02


	//----- nvinfo : EIATTR_KPARAM_INFO
	.align		4
.L_46:
        /*00e8*/ 	.byte	0x04, 0x17
        /*00ea*/ 	.short	(.L_48 - .L_47)
.L_47:
        /*00ec*/ 	.word	0x00000000
        /*00f0*/ 	.short	0x0001
        /*00f2*/ 	.short	0x000c
        /*00f4*/ 	.byte	0x00, 0xf0, 0x31, 0x00


	//----- nvinfo : EIATTR_KPARAM_INFO
	.align		4
.L_48:
        /*00f8*/ 	.byte	0x04, 0x17
        /*00fa*/ 	.short	(.L_50 - .L_49)
.L_49:
        /*00fc*/ 	.word	0x00000000
        /*0100*/ 	.short	0x0000
        /*0102*/ 	.short	0x0000
        /*0104*/ 	.byte	0x00, 0xf0, 0x31, 0x00


	//----- nvinfo : EIATTR_AT_ENTRY_FRAGMENTS
	.align		4
.L_50:
        /*0108*/ 	.byte	0x04, 0x4f
        /*010a*/ 	.short	(.L_52 - .L_51)


	//   ....[0]....
.L_51:
        /*010c*/ 	.word	0x00000004


	//   ....[1]....
        /*0110*/ 	.word	0x00000005


	//----- nvinfo : EIATTR_RESERVED_SMEM_USED
	.align		4
.L_52:
        /*0114*/ 	.byte	0x01, 0x41
	.zero		2


	//----- nvinfo : EIATTR_SPARSE_MMA_MASK
	.align		4
        /*0118*/ 	.byte	0x03, 0x50
        /*011a*/ 	.short	0x0000


	//----- nvinfo : EIATTR_TCGEN05_2CTA_USED
	.align		4
        /*011c*/ 	.byte	0x01, 0x52
	.zero		2


	//----- nvinfo : EIATTR_MAXREG_COUNT
	.align		4
        /*0120*/ 	.byte	0x03, 0x1b
        /*0122*/ 	.short	0x00ff


	//----- nvinfo : EIATTR_NUM_BARRIERS
	.align		4
        /*0124*/ 	.byte	0x02, 0x4c
        /*0126*/ 	.byte	0x05
	.zero		1


	//----- nvinfo : EIATTR_INT_WARP_WIDE_INSTR_OFFSETS
	.align		4
        /*0128*/ 	.byte	0x04, 0x31
        /*012a*/ 	.short	(.L_54 - .L_53)


	//   ....[0]....
.L_53:
        /*012c*/ 	.word	0x00005440


	//   ....[1]....
        /*0130*/ 	.word	0x000054c0


	//   ....[2]....
        /*0134*/ 	.word	0x000054e0


	//----- nvinfo : EIATTR_COOP_GROUP_MASK_REGIDS
	.align		4
.L_54:
        /*0138*/ 	.byte	0x04, 0x29
        /*013a*/ 	.short	(.L_56 - .L_55)


	//   ....[0]....
.L_55:
        /*013c*/ 	.word	0xffffffff


	//   ....[1]....
        /*0140*/ 	.word	0xffffffff


	//   ....[2]....
        /*0144*/ 	.word	0xffffffff


	//   ....[3]....
        /*0148*/ 	.word	0xffffffff


	//   ....[4]....
        /*014c*/ 	.word	0xffffffff


	//   ....[5]....
        /*0150*/ 	.word	0xffffffff


	//   ....[6]....
        /*0154*/ 	.word	0xffffffff


	//   ....[7]....
        /*0158*/ 	.word	0xffffffff


	//   ....[8]....
        /*015c*/ 	.word	0xffffffff


	//   ....[9]....
        /*0160*/ 	.word	0xffffffff


	//   ....[10]....
        /*0164*/ 	.word	0xffffffff


	//   ....[11]....
        /*0168*/ 	.word	0xffffffff


	//----- nvinfo : EIATTR_COOP_GROUP_INSTR_OFFSETS
	.align		4
.L_56:
        /*016c*/ 	.byte	0x04, 0x28
        /*016e*/ 	.short	(.L_58 - .L_57)


	//   ....[0]....
.L_57:
        /*0170*/ 	.word	0x00000130


	//   ....[1]....
        /*0174*/ 	.word	0x00000470


	//   ....[2]....
        /*0178*/ 	.word	0x00000620


	//   ....[3]....
        /*017c*/ 	.word	0x000008a0


	//   ....[4]....
        /*0180*/ 	.word	0x00000c30


	//   ....[5]....
        /*0184*/ 	.word	0x00000f00


	//   ....[6]....
        /*0188*/ 	.word	0x00000f60


	//   ....[7]....
        /*018c*/ 	.word	0x00002e30


	//   ....[8]....
        /*0190*/ 	.word	0x00003440


	//   ....[9]....
        /*0194*/ 	.word	0x00004f50


	//   ....[10]....
        /*0198*/ 	.word	0x000052c0


	//   ....[11]....
        /*019c*/ 	.word	0x00005580


	//----- nvinfo : EIATTR_VRC_CTA_INIT_COUNT
	.align		4
.L_58:
        /*01a0*/ 	.byte	0x02, 0x4a
        /*01a2*/ 	.byte	0x80
	.zero		1


	//----- nvinfo : EIATTR_MBARRIER_INSTR_OFFSETS
	.align		4
        /*01a4*/ 	.byte	0x04, 0x39
        /*01a6*/ 	.short	(.L_60 - .L_59)


	//   ....[0]....
.L_59:
        /*01a8*/ 	.word	0x00000340
        /*01ac*/ 	.word	0x000000ff
        /*01b0*/ 	.word	0x00000000
        /*01b4*/ 	.short	0x0100
        /*01b6*/ 	.byte	0x06
	.zero		1


	//   ....[1]....
        /*01b8*/ 	.word	0x00000350
        /*01bc*/ 	.word	0x000000ff
        /*01c0*/ 	.word	0x00000008
        /*01c4*/ 	.short	0x0100
        /*01c6*/ 	.byte	0x06
	.zero		1


	//   ....[2]....
        /*01c8*/ 	.word	0x00000360
        /*01cc*/ 	.word	0x000000ff
        /*01d0*/ 	.word	0x00000010
        /*01d4*/ 	.short	0x0100
        /*01d6*/ 	.byte	0x06
	.zero		1


	//   ....[3]....
        /*01d8*/ 	.word	0x00000370
        /*01dc*/ 	.word	0x000000ff
        /*01e0*/ 	.word	0x00000018
        /*01e4*/ 	.short	0x0100
        /*01e6*/ 	.byte	0x06
	.zero		1


	//   ....[4]....
        /*01e8*/ 	.word	0x00000380
        /*01ec*/ 	.word	0x000000ff
        /*01f0*/ 	.word	0x00000020
        /*01f4*/ 	.short	0x0100
        /*01f6*/ 	.byte	0x06
	.zero		1


	//   ....[5]....
        /*01f8*/ 	.word	0x00000390
        /*01fc*/ 	.word	0x000000ff
        /*0200*/ 	.word	0x00000028
        /*0204*/ 	.short	0x0100
        /*0206*/ 	.byte	0x06
	.zero		1


	//   ....[6]....
        /*0208*/ 	.word	0x000003a0
        /*020c*/ 	.word	0x000000ff
        /*0210*/ 	.word	0x00000030
        /*0214*/ 	.short	0x0100
        /*0216*/ 	.byte	0x06
	.zero		1


	//   ....[7]....
        /*0218*/ 	.word	0x000003b0
        /*021c*/ 	.word	0x000000ff
        /*0220*/ 	.word	0x00000038
        /*0224*/ 	.short	0x0100
        /*0226*/ 	.byte	0x06
	.zero		1


	//   ....[8]....
        /*0228*/ 	.word	0x000003c0
        /*022c*/ 	.word	0x000000ff
        /*0230*/ 	.word	0x00000040
        /*0234*/ 	.short	0x0100
        /*0236*/ 	.byte	0x06
	.zero		1


	//   ....[9]....
        /*0238*/ 	.word	0x000003d0
        /*023c*/ 	.word	0x000000ff
        /*0240*/ 	.word	0x00000048
        /*0244*/ 	.short	0x0100
        /*0246*/ 	.byte	0x06
	.zero		1


	//   ....[10]....
        /*0248*/ 	.word	0x000003e0
        /*024c*/ 	.word	0x000000ff
        /*0250*/ 	.word	0x00000050
        /*0254*/ 	.short	0x0100
        /*0256*/ 	.byte	0x06
	.zero		1


	//   ....[11]....
        /*0258*/ 	.word	0x000003f0
        /*025c*/ 	.word	0x000000ff
        /*0260*/ 	.word	0x00000058
        /*0264*/ 	.short	0x0100
        /*0266*/ 	.byte	0x06
	.zero		1


	//   ....[12]....
        /*0268*/ 	.word	0x00000400
        /*026c*/ 	.word	0x000000ff
        /*0270*/ 	.word	0x00000060
        /*0274*/ 	.short	0x0100
        /*0276*/ 	.byte	0x06
	.zero		1


	//   ....[13]....
        /*0278*/ 	.word	0x00000410
        /*027c*/ 	.word	0x000000ff
        /*0280*/ 	.word	0x00000068
        /*0284*/ 	.short	0x0100
        /*0286*/ 	.byte	0x06
	.zero		1


	//   ....[14]....
        /*0288*/ 	.word	0x00000590
        /*028c*/ 	.word	0x000000ff
        /*0290*/ 	.word	0x00000070
        /*0294*/ 	.short	0x0100
        /*0296*/ 	.byte	0x07
	.zero		1


	//   ....[15]....
        /*0298*/ 	.word	0x000005a0
        /*029c*/ 	.word	0x000000ff
        /*02a0*/ 	.word	0x00000078
        /*02a4*/ 	.short	0x0100
        /*02a6*/ 	.byte	0x07
	.zero		1


	//   ....[16]....
        /*02a8*/ 	.word	0x000005b0
        /*02ac*/ 	.word	0x000000ff
        /*02b0*/ 	.word	0x00000080
        /*02b4*/ 	.short	0x0100
        /*02b6*/ 	.byte	0x07
	.zero		1


	//   ....[17]....
        /*02b8*/ 	.word	0x000005c0
        /*02bc*/ 	.word	0x000000ff
        /*02c0*/ 	.word	0x00000088
        /*02c4*/ 	.short	0x0100
        /*02c6*/ 	.byte	0x07
	.zero		1


	//   ....[18]....
        /*02c8*/ 	.word	0x00000740
        /*02cc*/ 	.word	0x000000ff
        /*02d0*/ 	.word	0x00000090
        /*02d4*/ 	.short	0x0100
        /*02d6*/ 	.byte	0x07
	.zero		1


	//   ....[19]....
        /*02d8*/ 	.word	0x00000750
        /*02dc*/ 	.word	0x000000ff
        /*02e0*/ 	.word	0x00000098
        /*02e4*/ 	.short	0x0100
        /*02e6*/ 	.byte	0x07
	.zero		1


	//   ....[20]....
        /*02e8*/ 	.word	0x00000760
        /*02ec*/ 	.word	0x000000ff
        /*02f0*/ 	.word	0x000000a0
        /*02f4*/ 	.short	0x0100
        /*02f6*/ 	.byte	0x07
	.zero		1


	//   ....[21]....
        /*02f8*/ 	.word	0x00000770
        /*02fc*/ 	.word	0x000000ff
        /*0300*/ 	.word	0x000000a8
        /*0304*/ 	.short	0x0100
        /*0306*/ 	.byte	0x07
	.zero		1


	//   ....[22]....
        /*0308*/ 	.word	0x00000840
        /*030c*/ 	.word	0x000000ff
        /*0310*/ 	.word	0x000000b0
        /*0314*/ 	.short	0x0100
        /*0316*/ 	.byte	0x06
	.zero		1


	//   ....[23]....
        /*0318*/ 	.word	0x00000fc0
        /*031c*/ 	.word	0x0000000e
        /*0320*/ 	.word	0x000000a0
        /*0324*/ 	.short	0x010a
        /*0326*/ 	.byte	0xff
	.zero		1


	//   ....[24]....
        /*0328*/ 	.word	0x000010a0
        /*032c*/ 	.word	0x0000000e
        /*0330*/ 	.word	0x00000090
        /*0334*/ 	.short	0x0101
        /*0336*/ 	.byte	0xff
	.zero		1


	//   ....[25]....
        /*0338*/ 	.word	0x000012d0
        /*033c*/ 	.word	0x00000002
        /*0340*/ 	.word	0x000000a0
        /*0344*/ 	.short	0x010a
        /*0346*/ 	.byte	0xff
	.zero		1


	//   ....[26]....
        /*0348*/ 	.word	0x000013f0
        /*034c*/ 	.word	0x00000002
        /*0350*/ 	.word	0x00000090
        /*0354*/ 	.short	0x0101
        /*0356*/ 	.byte	0xff
	.zero		1


	//   ....[27]....
        /*0358*/ 	.word	0x00001400
        /*035c*/ 	.word	0x00000003
        /*0360*/ 	.word	0x000000a0
        /*0364*/ 	.short	0x010a
        /*0366*/ 	.byte	0xff
	.zero		1


	//   ....[28]....
        /*0368*/ 	.word	0x00001490
        /*036c*/ 	.word	0x000000ff
        /*0370*/ 	.word	0x00000090
        /*0374*/ 	.short	0x010a
        /*0376*/ 	.byte	0x22
	.zero		1


	//   ....[29]....
        /*0378*/ 	.word	0x00001510
        /*037c*/ 	.word	0x000000ff
        /*0380*/ 	.word	0x000000a0
        /*0384*/ 	.short	0x0101
        /*0386*/ 	.byte	0x22
	.zero		1


	//   ....[30]....
        /*0388*/ 	.word	0x00001620
        /*038c*/ 	.word	0x000000ff
        /*0390*/ 	.word	0x00000038
        /*0394*/ 	.short	0x010a
        /*0396*/ 	.byte	0x06
	.zero		1


	//   ....[31]....
        /*0398*/ 	.word	0x000017e0
        /*039c*/ 	.word	0x000000ff
        /*03a0*/ 	.word	0x00000038
        /*03a4*/ 	.short	0x010a
        /*03a6*/ 	.byte	0x05
	.zero		1


	//   ....[32]....
        /*03a8*/ 	.word	0x00001a50
        /*03ac*/ 	.word	0x000000ff
        /*03b0*/ 	.word	0x00000038
        /*03b4*/ 	.short	0x010a
        /*03b6*/ 	.byte	0x21
	.zero		1


	//   ....[33]....
        /*03b8*/ 	.word	0x00001a90
        /*03bc*/ 	.word	0x00000003
        /*03c0*/ 	.word	0x00000090
        /*03c4*/ 	.short	0x010a
        /*03c6*/ 	.byte	0xff
	.zero		1


	//   ....[34]....
        /*03c8*/ 	.word	0x00001b30
        /*03cc*/ 	.word	0x00000003
        /*03d0*/ 	.word	0x000000a0
        /*03d4*/ 	.short	0x0101
        /*03d6*/ 	.byte	0xff
	.zero		1


	//   ....[35]....
        /*03d8*/ 	.word	0x00001d70
        /*03dc*/ 	.word	0x000000ff
        /*03e0*/ 	.word	0x00000038
        /*03e4*/ 	.short	0x010a
        /*03e6*/ 	.byte	0x05
	.zero		1


	//   ....[36]....
        /*03e8*/ 	.word	0x00001e50
        /*03ec*/ 	.word	0x000000ff
        /*03f0*/ 	.word	0x00000090
        /*03f4*/ 	.short	0x010a
        /*03f6*/ 	.byte	0x0c
	.zero		1


	//   ....[37]....
        /*03f8*/ 	.word	0x00001ef0
        /*03fc*/ 	.word	0x000000ff
        /*0400*/ 	.word	0x000000a0
        /*0404*/ 	.short	0x0101
        /*0406*/ 	.byte	0x0c
	.zero		1


	//   ....[38]....
        /*0408*/ 	.word	0x000023d0
        /*040c*/ 	.word	0x000000ff
        /*0410*/ 	.word	0x00000000
        /*0414*/ 	.short	0x010a
        /*0416*/ 	.byte	0x19
	.zero		1


	//   ....[39]....
        /*0418*/ 	.word	0x000023e0
        /*041c*/ 	.word	0x000000ff
        /*0420*/ 	.word	0x00000080
        /*0424*/ 	.short	0x010a
        /*0426*/ 	.byte	0x11
	.zero		1


	//   ....[40]....
        /*0428*/ 	.word	0x00002430
        /*042c*/ 	.word	0x000000ff
        /*0430*/ 	.word	0x00000080
        /*0434*/ 	.short	0x010a
        /*0436*/ 	.byte	0x11
	.zero		1


	//   ....[41]....
        /*0438*/ 	.word	0x00002640
        /*043c*/ 	.word	0x000000ff
        /*0440*/ 	.word	0x00000000
        /*0444*/ 	.short	0x010a
        /*0446*/ 	.byte	0x0d
	.zero		1


	//   ....[42]....
        /*0448*/ 	.word	0x000027f0
        /*044c*/ 	.word	0x000000ff
        /*0450*/ 	.word	0x00000000
        /*0454*/ 	.short	0x010a
        /*0456*/ 	.byte	0x19
	.zero		1


	//   ....[43]....
        /*0458*/ 	.word	0x00002910
        /*045c*/ 	.word	0x000000ff
        /*0460*/ 	.word	0x00000080
        /*0464*/ 	.short	0x010a
        /*0466*/ 	.byte	0x10
	.zero		1


	//   ....[44]....
        /*0468*/ 	.word	0x00002920
        /*046c*/ 	.word	0x00000002
        /*0470*/ 	.word	0x00000090
        /*0474*/ 	.short	0x010a
        /*0476*/ 	.byte	0xff
	.zero		1


	//   ....[45]....
        /*0478*/ 	.word	0x000029c0
        /*047c*/ 	.word	0x00000002
        /*0480*/ 	.word	0x000000a0
        /*0484*/ 	.short	0x0101
        /*0486*/ 	.byte	0xff
	.zero		1


	//   ....[46]....
        /*0488*/ 	.word	0x00002ac0
        /*048c*/ 	.word	0x00000000
        /*0490*/ 	.word	0x00000080
        /*0494*/ 	.short	0x010a
        /*0496*/ 	.byte	0xff
	.zero		1


	//   ....[47]....
        /*0498*/ 	.word	0x00002b00
        /*049c*/ 	.word	0x00000000
        /*04a0*/ 	.word	0x00000080
        /*04a4*/ 	.short	0x010a
        /*04a6*/ 	.byte	0xff
	.zero		1


	//   ....[48]....
        /*04a8*/ 	.word	0x00002c00
        /*04ac*/ 	.word	0x000000ff
        /*04b0*/ 	.word	0x000000b0
        /*04b4*/ 	.short	0x0100
        /*04b6*/ 	.byte	0x05
	.zero		1


	//   ....[49]....
        /*04b8*/ 	.word	0x00002cf0
        /*04bc*/ 	.word	0x000000ff
        /*04c0*/ 	.word	0x000000b0
        /*04c4*/ 	.short	0x0100
        /*04c6*/ 	.byte	0x05
	.zero		1


	//   ....[50]....
        /*04c8*/ 	.word	0x00002de0
        /*04cc*/ 	.word	0x000000ff
        /*04d0*/ 	.word	0x000000b0
        /*04d4*/ 	.short	0x0100
        /*04d6*/ 	.byte	0x05
	.zero		1


	//   ....[51]....
        /*04d8*/ 	.word	0x000030b0
        /*04dc*/ 	.word	0x00000003
        /*04e0*/ 	.word	0x00000000
        /*04e4*/ 	.short	0x010a
        /*04e6*/ 	.byte	0xff
	.zero		1


	//   ....[52]....
        /*04e8*/ 	.word	0x000030d0
        /*04ec*/ 	.word	0x00000003
        /*04f0*/ 	.word	0x00000000
        /*04f4*/ 	.short	0x010a
        /*04f6*/ 	.byte	0xff
	.zero		1


	//   ....[53]....
        /*04f8*/ 	.word	0x000032b0
        /*04fc*/ 	.word	0x00000003
        /*0500*/ 	.word	0x00000000
        /*0504*/ 	.short	0x010a
        /*0506*/ 	.byte	0xff
	.zero		1


	//   ....[54]....
        /*0508*/ 	.word	0x000032d0
        /*050c*/ 	.word	0x00000003
        /*0510*/ 	.word	0x00000000
        /*0514*/ 	.short	0x010a
        /*0516*/ 	.byte	0xff
	.zero		1


	//   ....[55]....
        /*0518*/ 	.word	0x000033c0
        /*051c*/ 	.word	0x00000003
        /*0520*/ 	.word	0x00000000
        /*0524*/ 	.short	0x0101
        /*0526*/ 	.byte	0xff
	.zero		1


	//   ....[56]....
        /*0528*/ 	.word	0x000034b0
        /*052c*/ 	.word	0x00000057
        /*0530*/ 	.word	0x00000090
        /*0534*/ 	.short	0x010a
        /*0536*/ 	.byte	0xff
	.zero		1


	//   ....[57]....
        /*0538*/ 	.word	0x00003510
        /*053c*/ 	.word	0x00000057
        /*0540*/ 	.word	0x000000a0
        /*0544*/ 	.short	0x0101
        /*0546*/ 	.byte	0xff
	.zero		1


	//   ....[58]....
        /*0548*/ 	.word	0x000039a0
        /*054c*/ 	.word	0x00000081
        /*0550*/ 	.word	0x00000070
        /*0554*/ 	.short	0x010a
        /*0556*/ 	.byte	0xff
	.zero		1


	//   ....[59]....
        /*0558*/ 	.word	0x00004f00
        /*055c*/ 	.word	0x00000005
        /*0560*/ 	.word	0x00000000
        /*0564*/ 	.short	0x0101
        /*0566*/ 	.byte	0xff
	.zero		1


	//   ....[60]....
        /*0568*/ 	.word	0x00004f10
        /*056c*/ 	.word	0x00000003
        /*0570*/ 	.word	0x00000090
        /*0574*/ 	.short	0x010a
        /*0576*/ 	.byte	0xff
	.zero		1


	//   ....[61]....
        /*0578*/ 	.word	0x00004fd0
        /*057c*/ 	.word	0x00000003
        /*0580*/ 	.word	0x000000a0
        /*0584*/ 	.short	0x0101
        /*0586*/ 	.byte	0xff
	.zero		1


	//   ....[62]....
        /*0588*/ 	.word	0x00005270
        /*058c*/ 	.word	0x00000003
        /*0590*/ 	.word	0x00000000
        /*0594*/ 	.short	0x0101
        /*0596*/ 	.byte	0xff
	.zero		1


	//   ....[63]....
        /*0598*/ 	.word	0x00005280
        /*059c*/ 	.word	0x00000057
        /*05a0*/ 	.word	0x000000b0
        /*05a4*/ 	.short	0x010a
        /*05a6*/ 	.byte	0xff
	.zero		1


	//   ....[64]....
        /*05a8*/ 	.word	0x00005620
        /*05ac*/ 	.word	0x00000057
        /*05b0*/ 	.word	0x000000b0
        /*05b4*/ 	.short	0x0100
        /*05b6*/ 	.byte	0xff
	.zero		1


	//   ....[65]....
        /*05b8*/ 	.word	0x00005680
        /*05bc*/ 	.word	0x0000000e
        /*05c0*/ 	.word	0x000000a0
        /*05c4*/ 	.short	0x010a
        /*05c6*/ 	.byte	0xff
	.zero		1


	//   ....[66]....
        /*05c8*/ 	.word	0x000056e0
        /*05cc*/ 	.word	0x00000002
        /*05d0*/ 	.word	0x000000a0
        /*05d4*/ 	.short	0x010a
        /*05d6*/ 	.byte	0xff
	.zero		1


	//   ....[67]....
        /*05d8*/ 	.word	0x00005740
        /*05dc*/ 	.word	0x00000003
        /*05e0*/ 	.word	0x000000a0
        /*05e4*/ 	.short	0x010a
        /*05e6*/ 	.byte	0xff
	.zero		1


	//   ....[68]....
        /*05e8*/ 	.word	0x000057a0
        /*05ec*/ 	.word	0x00000000
        /*05f0*/ 	.word	0x00000090
        /*05f4*/ 	.short	0x010a
        /*05f6*/ 	.byte	0xff
	.zero		1


	//   ....[69]....
        /*05f8*/ 	.word	0x00005820
        /*05fc*/ 	.word	0x00000000
        /*0600*/ 	.word	0x00000038
        /*0604*/ 	.short	0x010a
        /*0606*/ 	.byte	0xff
	.zero		1


	//   ....[70]....
        /*0608*/ 	.word	0x00005880
        /*060c*/ 	.word	0x00000003
        /*0610*/ 	.word	0x00000090
        /*0614*/ 	.short	0x010a
        /*0616*/ 	.byte	0xff
	.zero		1


	//   ....[71]....
        /*0618*/ 	.word	0x00005900
        /*061c*/ 	.word	0x00000000
        /*0620*/ 	.word	0x00000038
        /*0624*/ 	.short	0x010a
        /*0626*/ 	.byte	0xff
	.zero		1


	//   ....[72]....
        /*0628*/ 	.word	0x00005960
        /*062c*/ 	.word	0x00000002
        /*0630*/ 	.word	0x00000090
        /*0634*/ 	.short	0x010a
        /*0636*/ 	.byte	0xff
	.zero		1


	//   ....[73]....
        /*0638*/ 	.word	0x000059e0
        /*063c*/ 	.word	0x00000000
        /*0640*/ 	.word	0x00000080
        /*0644*/ 	.short	0x010a
        /*0646*/ 	.byte	0xff
	.zero		1


	//   ....[74]....
        /*0648*/ 	.word	0x00005a60
        /*064c*/ 	.word	0x00000000
        /*0650*/ 	.word	0x00000000
        /*0654*/ 	.short	0x010a
        /*0656*/ 	.byte	0xff
	.zero		1


	//   ....[75]....
        /*0658*/ 	.word	0x00005ad0
        /*065c*/ 	.word	0x00000002
        /*0660*/ 	.word	0x00000090
        /*0664*/ 	.short	0x010a
        /*0666*/ 	.byte	0xff
	.zero		1


	//   ....[76]....
        /*0668*/ 	.word	0x00005b30
        /*066c*/ 	.word	0x00000003
        /*0670*/ 	.word	0x00000000
        /*0674*/ 	.short	0x010a
        /*0676*/ 	.byte	0xff
	.zero		1


	//   ....[77]....
        /*0678*/ 	.word	0x00005b90
        /*067c*/ 	.word	0x00000003
        /*0680*/ 	.word	0x00000000
        /*0684*/ 	.short	0x010a
        /*0686*/ 	.byte	0xff
	.zero		1


	//   ....[78]....
        /*0688*/ 	.word	0x00005be0
        /*068c*/ 	.word	0x00000057
        /*0690*/ 	.word	0x00000090
        /*0694*/ 	.short	0x010a
        /*0696*/ 	.byte	0xff
	.zero		1


	//   ....[79]....
        /*0698*/ 	.word	0x00005c40
        /*069c*/ 	.word	0x00000081
        /*06a0*/ 	.word	0x00000070
        /*06a4*/ 	.short	0x010a
        /*06a6*/ 	.byte	0xff
	.zero		1


	//   ....[80]....
        /*06a8*/ 	.word	0x00005ca0
        /*06ac*/ 	.word	0x00000003
        /*06b0*/ 	.word	0x00000090
        /*06b4*/ 	.short	0x010a
        /*06b6*/ 	.byte	0xff
	.zero		1


	//   ....[81]....
        /*06b8*/ 	.word	0x00005cf0
        /*06bc*/ 	.word	0x00000057
        /*06c0*/ 	.word	0x000000b0
        /*06c4*/ 	.short	0x010a
        /*06c6*/ 	.byte	0xff
	.zero		1


	//----- nvinfo : EIATTR_NUM_MBARRIERS
	.align		4
.L_60:
        /*06c8*/ 	.byte	0x03, 0x38
        /*06ca*/ 	.short	0x001b


	//----- nvinfo : EIATTR_EXIT_INSTR_OFFSETS
	.align		4
        /*06cc*/ 	.byte	0x04, 0x1c
        /*06ce*/ 	.short	(.L_62 - .L_61)


	//   ....[0]....
.L_61:
        /*06d0*/ 	.word	0x00005660


	//----- nvinfo : EIATTR_MAX_THREADS
	.align		4
.L_62:
        /*06d4*/ 	.byte	0x04, 0x05
        /*06d6*/ 	.short	(.L_64 - .L_63)
.L_63:
        /*06d8*/ 	.word	0x000000e0
        /*06dc*/ 	.word	0x00000001
        /*06e0*/ 	.word	0x00000001


	//----- nvinfo : EIATTR_CRS_STACK_SIZE
	.align		4
.L_64:
        /*06e4*/ 	.byte	0x04, 0x1e
        /*06e6*/ 	.short	(.L_66 - .L_65)
.L_65:
        /*06e8*/ 	.word	0x00000000


	//----- nvinfo : EIATTR_CBANK_PARAM_SIZE
	.align		4
.L_66:
        /*06ec*/ 	.byte	0x03, 0x19
        /*06ee*/ 	.short	0x0404


	//----- nvinfo : EIATTR_PARAM_CBANK
	.align		4
        /*06f0*/ 	.byte	0x04, 0x0a
        /*06f2*/ 	.short	(.L_68 - .L_67)
	.align		4
.L_67:
        /*06f4*/ 	.word	index@(.nv.constant0.kernel_cutlass_kernel_cudnngrouped_gemmgrouped_gemm_swiglugrouped_gemm_swiglu_quantBlockScaledContiguousGroupedGemmKernel_object_at__TiledMMA_ThrLayoutVMNK21111000_PermutationMNK____MMAAt_0)
        /*06f8*/ 	.short	0x0380
        /*06fa*/ 	.short	0x0404


	//----- nvinfo : EIATTR_SW_WAR
	.align		4
.L_68:
        /*06fc*/ 	.byte	0x04, 0x36
        /*06fe*/ 	.short	(.L_70 - .L_69)
.L_69:
        /*0700*/ 	.word	0x00000008
.L_70:


//--------------------- .nv.compat                --------------------------
	.section	.nv.compat,"",@"SHT_CUDA_COMPAT_INFO"
	.align	4
        /*0000*/ 	.byte	0x02, 0x02, 0x02, 0x00, 0x02, 0x05, 0x05, 0x00, 0x02, 0x03, 0x01, 0x00, 0x02, 0x06, 0x01, 0x00


//--------------------- .nv.callgraph             --------------------------
	.section	.nv.callgraph,"",@"SHT_CUDA_CALLGRAPH"
	.align	4
	.sectionentsize	8
	.align		4
        /*0000*/ 	.word	0x00000000
	.align		4
        /*0004*/ 	.word	0xffffffff
	.align		4
        /*0008*/ 	.word	0x00000000
	.align		4
        /*000c*/ 	.word	0xfffffffe
	.align		4
        /*0010*/ 	.word	0x00000000
	.align		4
        /*0014*/ 	.word	0xfffffffd
	.align		4
        /*0018*/ 	.word	0x00000000
	.align		4
        /*001c*/ 	.word	0xfffffffc


//--------------------- .text.kernel_cutlass_kernel_cudnngrouped_gemmgrouped_gemm_swiglugrouped_gemm_swiglu_quantBlockScaledContiguousGroupedGemmKernel_object_at__TiledMMA_ThrLayoutVMNK21111000_PermutationMNK____MMAAt_0 --------------------------
	.section	.text.kernel_cutlass_kernel_cudnngrouped_gemmgrouped_gemm_swiglugrouped_gemm_swiglu_quantBlockScaledContiguousGroupedGemmKernel_object_at__TiledMMA_ThrLayoutVMNK21111000_PermutationMNK____MMAAt_0,"ax",@progbits
	.align	128
        .global         kernel_cutlass_kernel_cudnngrouped_gemmgrouped_gemm_swiglugrouped_gemm_swiglu_quantBlockScaledContiguousGroupedGemmKernel_object_at__TiledMMA_ThrLayoutVMNK21111000_PermutationMNK____MMAAt_0
        .type           kernel_cutlass_kernel_cudnngrouped_gemmgrouped_gemm_swiglugrouped_gemm_swiglu_quantBlockScaledContiguousGroupedGemmKernel_object_at__TiledMMA_ThrLayoutVMNK21111000_PermutationMNK____MMAAt_0,@function
        .size           kernel_cutlass_kernel_cudnngrouped_gemmgrouped_gemm_swiglugrouped_gemm_swiglu_quantBlockScaledContiguousGroupedGemmKernel_object_at__TiledMMA_ThrLayoutVMNK21111000_PermutationMNK____MMAAt_0,(.L_x_116 - kernel_cutlass_kernel_cudnngrouped_gemmgrouped_gemm_swiglugrouped_gemm_swiglu_quantBlockScaledContiguousGroupedGemmKernel_object_at__TiledMMA_ThrLayoutVMNK21111000_PermutationMNK____MMAAt_0)
        .other          kernel_cutlass_kernel_cudnngrouped_gemmgrouped_gemm_swiglugrouped_gemm_swiglu_quantBlockScaledContiguousGroupedGemmKernel_object_at__TiledMMA_ThrLayoutVMNK21111000_PermutationMNK____MMAAt_0,@"STO_CUDA_ENTRY STV_DEFAULT"
kernel_cutlass_kernel_cudnngrouped_gemmgrouped_gemm_swiglugrouped_gemm_swiglu_quantBlockScaledContiguousGroupedGemmKernel_object_at__TiledMMA_ThrLayoutVMNK21111000_PermutationMNK____MMAAt_0:
.text.kernel_cutlass_kernel_cudnngrouped_gemmgrouped_gemm_swiglugrouped_gemm_swiglu_quantBlockScaledContiguousGroupedGemmKernel_object_at__TiledMMA_ThrLayoutVMNK21111000_PermutationMNK____MMAAt_0:
[----:B------:R-:W1:Y:S01]  /*0000*/  LDC R1, c[0x0][0x37c] ;  /* 0x0000df00ff017b82 */ /* 0x000e620000000800 */
[----:B------:R-:W2:Y:S01]  /*0010*/  S2R R3, SR_TID.Y ;  /* 0x0000000000037919 */ /* 0x000ea20000002200 */
[----:B------:R-:W3:Y:S06]  /*0020*/  LDCU UR5, c[0x0][0x360] ;  /* 0x00006c00ff0577ac */ /* 0x000eec0008000800 */
[----:B------:R-:W4:Y:S01]  /*0030*/  S2UR UR23, SR_CTAID.X ;  /* 0x00000000001779c3 */ /* 0x000f220000002500 */
[----:B------:R-:W2:Y:S01]  /*0040*/  S2R R0, SR_TID.Z ;  /* 0x0000000000007919 */ /* 0x000ea20000002300 */
[----:B------:R-:W2:Y:S01]  /*0050*/  LDCU UR4, c[0x0][0x364] ;  /* 0x00006c80ff0477ac */ /* 0x000ea20008000800 */
[----:B------:R-:W3:Y:S01]  /*0060*/  S2R R106, SR_TID.X ;  /* 0x00000000006a7919 */ /* 0x000ee20000002100 */
[----:B------:R-:W5:Y:S01]  /*0070*/  LDCU.U8 UR7, c[0x0][0x382] ;  /* 0x00007040ff0777ac */ /* 0x000f620008000000 */
[----:B------:R-:W4:Y:S02]  /*0080*/  LDCU.U8 UR6, c[0x0][0x381] ;  /* 0x00007020ff0677ac */ /* 0x000f240008000000 */
[----:B----4-:R-:W-:-:S02]  /*0090*/  ULOP3.LUT UR23, UR23, 0x1, URZ, 0xc0, !UPT ;  /* 0x0000000117177892 */ /* 0x010fc4000f8ec0ff */
[----:B-----5:R-:W-:Y:S02]  /*00a0*/  ULOP3.LUT UR7, UR7, 0x1, URZ, 0xc0, !UPT ;  /* 0x0000000107077892 */ /* 0x020fe4000f8ec0ff */
[----:B------:R-:W-:Y:S02]  /*00b0*/  ULOP3.LUT UR6, UR6, 0x1, URZ, 0xc0, !UPT ;  /* 0x0000000106067892 */ /* 0x000fe4000f8ec0ff */
[----:B------:R-:W-:Y:S02]  /*00c0*/  UISETP.NE.U32.AND UP6, UPT, UR7, 0x1, UPT ;  /* 0x000000010700788c */ /* 0x000fe4000bfc5070 */
[----:B------:R-:W-:Y:S01]  /*00d0*/  UISETP.NE.U32.AND UP5, UPT, UR6, 0x1, UPT ;  /* 0x000000010600788c */ /* 0x000fe2000bfa5070 */
[----:B--2---:R-:W-:Y:S01]  /*00e0*/  IMAD R3, R0, UR4, R3 ;  /* 0x0000000400037c24 */ /* 0x004fe2000f8e0203 */
[----:B------:R-:W2:Y:S03]  /*00f0*/  S2UR UR4, SR_CgaCtaId ;  /* 0x00000000000479c3 */ /* 0x000ea60000008800 */
[----:B---3--:R-:W-:Y:S01]  /*0100*/  IMAD R126, R3, UR5, R106 ;  /* 0x00000005037e7c24 */ /* 0x008fe2000f8e026a */
[----:B------:R-:W3:Y:S04]  /*0110*/  LDCU UR5, c[0x0][0x36c] ;  /* 0x00006d80ff0577ac */ /* 0x000ee80008000800 */
[----:B------:R-:W-:-:S06]  /*0120*/  SHF.R.U32.HI R126, RZ, 0x5, R126 ;  /* 0x00000005ff7e7819 */ /* 0x000fcc000001167e */
[----:B------:R-:W4:Y:S01]  /*0130*/  SHFL.IDX PT, R126, R126, RZ, 0x1f ;  /* 0x00001fff7e7e7589 */ /* 0x000f2200000e0000 */
[----:B---3--:R-:W-:Y:S01]  /*0140*/  UISETP.EQ.U32.AND UP4, UPT, UR5, 0x1, UPT ;  /* 0x000000010500788c */ /* 0x008fe2000bf82070 */
[C---:B----4-:R-:W-:Y:S02]  /*0150*/  ISETP.NE.AND P1, PT, R126.reuse, 0x5, PT ;  /* 0x000000057e00780c */ /* 0x050fe40003f25270 */
[----:B------:R-:W-:-:S11]  /*0160*/  ISETP.NE.AND P0, PT, R126, RZ, PT ;  /* 0x000000ff7e00720c */ /* 0x000fd60003f05270 */
[----:B-12---:R-:W-:Y:S05]  /*0170*/  @P1 BRA `(.L_x_0) ;  /* 0x0000000000501947 */ /* 0x006fea0003800000 */
[----:B------:R-:W1:Y:S02]  /*0180*/  LDCU.64 UR6, c[0x0][0x348] ;  /* 0x00006900ff0677ac */ /* 0x000e640008000a00 */
[----:B-1----:R-:W-:Y:S02]  /*0190*/  UIADD3 UR16, UP1, UPT, UR6, 0x40, URZ ;  /* 0x0000004006107890 */ /* 0x002fe4000ff3e0ff */
[----:B------:R-:W-:Y:S02]  /*01a0*/  UIADD3 UR14, UP0, UPT, UR6, 0xc0, URZ ;  /* 0x000000c0060e7890 */ /* 0x000fe4000ff1e0ff */
[----:B------:R-:W-:Y:S02]  /*01b0*/  UIADD3 UR12, UP3, UPT, UR6, 0x140, URZ ;  /* 0x00000140060c7890 */ /* 0x000fe4000ff7e0ff */
[----:B------:R-:W-:Y:S02]  /*01c0*/  UIADD3 UR10, UP2, UPT, UR6, 0x1c0, URZ ;  /* 0x000001c0060a7890 */ /* 0x000fe4000ff5e0ff */
[----:B------:R-:W-:-:S02]  /*01d0*/  UIADD3.X UR17, UPT, UPT, URZ, UR7, URZ, UP1, !UPT ;  /* 0x00000007ff117290 */ /* 0x000fc40008ffe4ff */
[----:B------:R-:W-:Y:S02]  /*01e0*/  UIADD3 UR8, UP1, UPT, UR6, 0x240, URZ ;  /* 0x0000024006087890 */ /* 0x000fe4000ff3e0ff */
[----:B------:R-:W-:Y:S02]  /*01f0*/  UIADD3.X UR15, UPT, UPT, URZ, UR7, URZ, UP0, !UPT ;  /* 0x00000007ff0f7290 */ /* 0x000fe400087fe4ff */
[----:B------:R-:W-:Y:S02]  /*0200*/  UIADD3 UR6, UP0, UPT, UR6, 0x2c0, URZ ;  /* 0x000002c006067890 */ /* 0x000fe4000ff1e0ff */
[----:B------:R-:W-:Y:S01]  /*0210*/  UIADD3.X UR13, UPT, UPT, URZ, UR7, URZ, UP3, !UPT ;  /* 0x00000007ff0d7290 */ /* 0x000fe20009ffe4ff */
[----:B------:R1:W-:Y:S01]  /*0220*/  UTMACCTL.PF [UR16] ;  /* 0x00000000100079b9 */ /* 0x0003e20008040000 */
[----:B------:R-:W-:-:S03]  /*0230*/  UIADD3.X UR11, UPT, UPT, URZ, UR7, URZ, UP2, !UPT ;  /* 0x00000007ff0b7290 */ /* 0x000fc600097fe4ff */
[----:B------:R1:W-:Y:S01]  /*0240*/  UTMACCTL.PF [UR14] ;  /* 0x000000000e0079b9 */ /* 0x0003e20008040000 */
[----:B------:R-:W-:-:S03]  /*0250*/  UIADD3.X UR9, UPT, UPT, URZ, UR7, URZ, UP1, !UPT ;  /* 0x00000007ff097290 */ /* 0x000fc60008ffe4ff */
[----:B------:R1:W-:Y:S01]  /*0260*/  UTMACCTL.PF [UR12] ;  /* 0x000000000c0079b9 */ /* 0x0003e20008040000 */
[----:B------:R-:W-:Y:S01]  /*0270*/  UIADD3.X UR7, UPT, UPT, URZ, UR7, URZ, UP0, !UPT ;  /* 0x00000007ff077290 */ /* 0x000fe200087fe4ff */
[----:B------:R1:W-:Y:S04]  /*0280*/  UTMACCTL.PF [UR10] ;  /* 0x000000000a0079b9 */ /* 0x0003e80008040000 */
[----:B------:R1:W-:Y:S04]  /*0290*/  UTMACCTL.PF [UR8] ;  /* 0x00000000080079b9 */ /* 0x0003e80008040000 */
[----:B------:R1:W-:Y:S02]  /*02a0*/  UTMACCTL.PF [UR6] ;  /* 0x00000000060079b9 */ /* 0x0003e40008040000 */
[----:B-1----:R-:W-:Y:S01]  /*02b0*/  NOP ;  /* 0x0000000000007918 */ /* 0x002fe20000000000 */
.L_x_0:
[----:B------:R-:W-:Y:S05]  /*02c0*/  @P0 BRA `(.L_x_1) ;  /* 0x0000000000580947 */ /* 0x000fea0003800000 */
[----:B------:R-:W-:Y:S01]  /*02d0*/  UMOV UR6, 0x400 ;  /* 0x0000040000067882 */ /* 0x000fe20000000000 */
[----:B------:R-:W-:Y:S01]  /*02e0*/  UMOV UR5, 0x1 ;  /* 0x0000000100057882 */ /* 0x000fe20000000000 */
[----:B------:R-:W-:Y:S02]  /*02f0*/  ULEA UR6, UR4, UR6, 0x18 ;  /* 0x0000000604067291 */ /* 0x000fe4000f8ec0ff */
[----:B------:R-:W-:-:S04]  /*0300*/  UIADD3 UR8, UPT, UPT, -UR5, 0x100000, URZ ;  /* 0x0010000005087890 */ /* 0x000fc8000fffe1ff */
[----:B------:R-:W-:Y:S02]  /*0310*/  USHF.L.U32 UR9, UR8, 0xb, URZ ;  /* 0x0000000b08097899 */ /* 0x000fe400080006ff */
[----:B------:R-:W-:Y:S01]  /*0320*/  USHF.L.U32 UR8, UR8, 0x1, URZ ;  /* 0x0000000108087899 */ /* 0x000fe200080006ff */
[----:B------:R-:W1:Y:S11]  /*0330*/  FENCE.VIEW.ASYNC.S ;  /* 0x00000000000073c6 */ /* 0x000e760000000000 */
[----:B-1----:R1:W2:Y:S01]  /*0340*/  SYNCS.EXCH.64 URZ, [UR6], UR8 ;  /* 0x0000000806ff75b2 */ /* 0x0022a20008000100 */
[----:B------:R1:W3:Y:S01]  /*0350*/  SYNCS.EXCH.64 URZ, [UR6+0x8], UR8 ;  /* 0x0000080806ff75b2 */ /* 0x0002e20008000100 */
[----:B------:R1:W4:Y:S01]  /*0360*/  SYNCS.EXCH.64 URZ, [UR6+0x10], UR8 ;  /* 0x0000100806ff75b2 */ /* 0x0003220008000100 */
[----:B------:R1:W1:Y:S01]  /*0370*/  SYNCS.EXCH.64 URZ, [UR6+0x18], UR8 ;  /* 0x0000180806ff75b2 */ /* 0x0002620008000100 */
        /* <DEDUP_REMOVED lines=10> */
[----:B------:R-:W-:Y:S01]  /*0420*/  NOP ;  /* 0x0000000000007918 */ /* 0x000fe20000000000 */
.L_x_1:
[----:B------:R-:W-:Y:S01]  /*0430*/  NOP ;  /* 0x0000000000007918 */ /* 0x000fe20000000000 */
[----:B------:R-:W-:Y:S05]  /*0440*/  BRA.U !UP4, `(.L_x_2) ;  /* 0x000000010c087547 */ /* 0x000fea000b800000 */
[----:B-1234-:R-:W-:Y:S01]  /*0450*/  UCGABAR_ARV ;  /* 0x00000000000079c7 */ /* 0x01efe20008000000 */
[----:B------:R-:W-:Y:S05]  /*0460*/  BRA `(.L_x_3) ;  /* 0x0000000000047947 */ /* 0x000fea0003800000 */
.L_x_2:
[----:B-1234-:R-:W-:Y:S01]  /*0470*/  NOP ;  /* 0x0000000000007918 */ /* 0x01efe20000000000 */
.L_x_3:
[----:B------:R-:W-:Y:S05]  /*0480*/  BRA.U !UP4, `(.L_x_4) ;  /* 0x000000010c0c7547 */ /* 0x000fea000b800000 */
[----:B------:R-:W-:Y:S01]  /*0490*/  UCGABAR_WAIT ;  /* 0x0000000000007dc7 */ /* 0x000fe20008000000 */
[----:B------:R-:W-:Y:S01]  /*04a0*/  CCTL.IVALL ;  /* 0x00000000ff00798f */ /* 0x000fe20002000000 */
[----:B------:R-:W-:Y:S05]  /*04b0*/  BRA `(.L_x_5) ;  /* 0x0000000000047947 */ /* 0x000fea0003800000 */
.L_x_4:
[----:B------:R-:W-:Y:S06]  /*04c0*/  BAR.SYNC.DEFER_BLOCKING 0x0 ;  /* 0x0000000000007b1d */ /* 0x000fec0000010000 */
.L_x_5:
[----:B------:R-:W-:Y:S05]  /*04d0*/  @P0 BRA `(.L_x_6) ;  /* 0x0000000000400947 */ /* 0x000fea0003800000 */
[----:B------:R-:W-:Y:S01]  /*04e0*/  UMOV UR7, 0x400 ;  /* 0x0000040000077882 */ /* 0x000fe20000000000 */
[----:B------:R-:W-:Y:S01]  /*04f0*/  UMOV UR6, 0x1 ;  /* 0x0000000100067882 */ /* 0x000fe20000000000 */
[----:B------:R-:W-:Y:S01]  /*0500*/  UMOV UR5, 0x8 ;  /* 0x0000000800057882 */ /* 0x000fe20000000000 */
[----:B------:R-:W-:Y:S02]  /*0510*/  ULEA UR7, UR4, UR7, 0x18 ;  /* 0x0000000704077291 */ /* 0x000fe4000f8ec0ff */
[----:B------:R-:W-:-:S04]  /*0520*/  UIADD3 UR8, UPT, UPT, -UR6, 0x100000, URZ ;  /* 0x0010000006087890 */ /* 0x000fc8000fffe1ff */
[----:B------:R-:W-:Y:S02]  /*0530*/  USHF.L.U32 UR9, UR8, 0xb, URZ ;  /* 0x0000000b08097899 */ /* 0x000fe400080006ff */
[----:B------:R-:W-:Y:S02]  /*0540*/  USHF.L.U32 UR8, UR8, 0x1, URZ ;  /* 0x0000000108087899 */ /* 0x000fe400080006ff */
[----:B------:R-:W-:-:S04]  /*0550*/  UIADD3 UR10, UPT, UPT, -UR5, 0x100000, URZ ;  /* 0x00100000050a7890 */ /* 0x000fc8000fffe1ff */
[----:B------:R-:W-:Y:S02]  /*0560*/  USHF.L.U32 UR11, UR10, 0xb, URZ ;  /* 0x0000000b0a0b7899 */ /* 0x000fe400080006ff */
[----:B------:R-:W-:Y:S01]  /*0570*/  USHF.L.U32 UR10, UR10, 0x1, URZ ;  /* 0x000000010a0a7899 */ /* 0x000fe200080006ff */
[----:B------:R-:W1:Y:S03]  /*0580*/  FENCE.VIEW.ASYNC.S ;  /* 0x00000000000073c6 */ /* 0x000e660000000000 */
[----:B-1----:R1:W2:Y:S01]  /*0590*/  SYNCS.EXCH.64 URZ, [UR7+0x70], UR8 ;  /* 0x0000700807ff75b2 */ /* 0x0022a20008000100 */
[----:B------:R1:W3:Y:S07]  /*05a0*/  SYNCS.EXCH.64 URZ, [UR7+0x78], UR8 ;  /* 0x0000780807ff75b2 */ /* 0x0002ee0008000100 */
[----:B------:R1:W4:Y:S01]  /*05b0*/  SYNCS.EXCH.64 URZ, [UR7+0x80], UR10 ;  /* 0x0000800a07ff75b2 */ /* 0x0003220008000100 */
[----:B------:R1:W1:Y:S01]  /*05c0*/  SYNCS.EXCH.64 URZ, [UR7+0x88], UR10 ;  /* 0x0000880a07ff75b2 */ /* 0x0002620008000100 */
[----:B------:R-:W-:Y:S01]  /*05d0*/  NOP ;  /* 0x0000000000007918 */ /* 0x000fe20000000000 */
.L_x_6:
[----:B------:R-:W-:Y:S01]  /*05e0*/  NOP ;  /* 0x0000000000007918 */ /* 0x000fe20000000000 */
[----:B------:R-:W-:Y:S05]  /*05f0*/  BRA.U !UP4, `(.L_x_7) ;  /* 0x000000010c087547 */ /* 0x000fea000b800000 */
[----:B-1234-:R-:W-:Y:S01]  /*0600*/  UCGABAR_ARV ;  /* 0x00000000000079c7 */ /* 0x01efe20008000000 */
[----:B------:R-:W-:Y:S05]  /*0610*/  BRA `(.L_x_8) ;  /* 0x0000000000047947 */ /* 0x000fea0003800000 */
.L_x_7:
[----:B-1234-:R-:W-:Y:S01]  /*0620*/  NOP ;  /* 0x0000000000007918 */ /* 0x01efe20000000000 */
.L_x_8:
[----:B------:R-:W-:Y:S05]  /*0630*/  BRA.U !UP4, `(.L_x_9) ;  /* 0x000000010c0c7547 */ /* 0x000fea000b800000 */
[----:B------:R-:W-:Y:S01]  /*0640*/  UCGABAR_WAIT ;  /* 0x0000000000007dc7 */ /* 0x000fe20008000000 */
[----:B------:R-:W-:Y:S01]  /*0650*/  CCTL.IVALL ;  /* 0x00000000ff00798f */ /* 0x000fe20002000000 */
[----:B------:R-:W-:Y:S05]  /*0660*/  BRA `(.L_x_10) ;  /* 0x0000000000047947 */ /* 0x000fea0003800000 */
.L_x_9:
[----:B------:R-:W-:Y:S06]  /*0670*/  BAR.SYNC.DEFER_BLOCKING 0x0 ;  /* 0x0000000000007b1d */ /* 0x000fec0000010000 */
.L_x_10:
        /* <DEDUP_REMOVED lines=17> */
.L_x_11:
[----:B------:R-:W-:Y:S01]  /*0790*/  NOP ;  /* 0x0000000000007918 */ /* 0x000fe20000000000 */
[----:B-1234-:R-:W-:Y:S06]  /*07a0*/  BAR.SYNC.DEFER_BLOCKING 0x0 ;  /* 0x0000000000007b1d */ /* 0x01efec0000010000 */
[----:B------:R-:W-:Y:S05]  /*07b0*/  @P0 BRA `(.L_x_12) ;  /* 0x0000000000280947 */ /* 0x000fea0003800000 */
[----:B------:R-:W-:Y:S01]  /*07c0*/  UMOV UR6, 0x400 ;  /* 0x0000040000067882 */ /* 0x000fe20000000000 */
[----:B------:R-:W-:Y:S01]  /*07d0*/  UMOV UR5, 0x20 ;  /* 0x0000002000057882 */ /* 0x000fe20000000000 */
[----:B------:R-:W-:Y:S02]  /*07e0*/  ULEA UR6, UR4, UR6, 0x18 ;  /* 0x0000000604067291 */ /* 0x000fe4000f8ec0ff */
[----:B------:R-:W-:-:S04]  /*07f0*/  UIADD3 UR8, UPT, UPT, -UR5, 0x100000, URZ ;  /* 0x0010000005087890 */ /* 0x000fc8000fffe1ff */
[----:B------:R-:W-:Y:S02]  /*0800*/  USHF.L.U32 UR9, UR8, 0xb, URZ ;  /* 0x0000000b08097899 */ /* 0x000fe400080006ff */
[----:B------:R-:W-:Y:S01]  /*0810*/  USHF.L.U32 UR8, UR8, 0x1, URZ ;  /* 0x0000000108087899 */ /* 0x000fe200080006ff */
[----:B------:R-:W-:Y:S01]  /*0820*/  ELECT P0, URZ, PT ;  /* 0x0000000000ff782f */ /* 0x000fe20003800000 */
[----:B------:R-:W1:Y:S10]  /*0830*/  FENCE.VIEW.ASYNC.S ;  /* 0x00000000000073c6 */ /* 0x000e740000000000 */
[----:B-1----:R1:W2:Y:S01]  /*0840*/  SYNCS.EXCH.64 URZ, [UR6+0xb0], UR8 ;  /* 0x0000b00806ff75b2 */ /* 0x0022a20008000100 */
[----:B------:R-:W-:Y:S01]  /*0850*/  NOP ;  /* 0x0000000000007918 */ /* 0x000fe20000000000 */
.L_x_12:
[----:B------:R-:W-:Y:S01]  /*0860*/  NOP ;  /* 0x0000000000007918 */ /* 0x000fe20000000000 */
[----:B------:R-:W-:Y:S05]  /*0870*/  BRA.U !UP4, `(.L_x_13) ;  /* 0x000000010c087547 */ /* 0x000fea000b800000 */
[----:B--2---:R-:W-:Y:S01]  /*0880*/  UCGABAR_ARV ;  /* 0x00000000000079c7 */ /* 0x004fe20008000000 */
[----:B------:R-:W-:Y:S05]  /*0890*/  BRA `(.L_x_14) ;  /* 0x0000000000047947 */ /* 0x000fea0003800000 */
.L_x_13:
[----:B--2---:R-:W-:Y:S01]  /*08a0*/  NOP ;  /* 0x0000000000007918 */ /* 0x004fe20000000000 */
.L_x_14:
[----:B------:R-:W-:Y:S01]  /*08b0*/  USHF.L.U32 UR21, UR23, 0x7, URZ ;  /* 0x0000000717157899 */ /* 0x000fe200080006ff */
[----:B------:R-:W-:Y:S05]  /*08c0*/  BRA.U !UP4, `(.L_x_15) ;  /* 0x000000010c0c7547 */ /* 0x000fea000b800000 */
[----:B------:R-:W-:Y:S01]  /*08d0*/  UCGABAR_WAIT ;  /* 0x0000000000007dc7 */ /* 0x000fe20008000000 */
[----:B------:R-:W-:Y:S01]  /*08e0*/  CCTL.IVALL ;  /* 0x00000000ff00798f */ /* 0x000fe20002000000 */
[----:B------:R-:W-:Y:S05]  /*08f0*/  BRA `(.L_x_16) ;  /* 0x0000000000047947 */ /* 0x000fea0003800000 */
.L_x_15:
[----:B------:R-:W-:Y:S06]  /*0900*/  BAR.SYNC.DEFER_BLOCKING 0x0 ;  /* 0x0000000000007b1d */ /* 0x000fec0000010000 */
.L_x_16:
[----:B------:R-:W-:Y:S01]  /*0910*/  ISETP.NE.AND P0, PT, R126, 0x6, PT ;  /* 0x000000067e00780c */ /* 0x000fe20003f05270 */
[----:B------:R-:W2:-:S12]  /*0920*/  LDCU.64 UR30, c[0x0][0x358] ;  /* 0x00006b00ff1e77ac */ /* 0x000e980008000a00 */
[----:B------:R-:W-:Y:S05]  /*0930*/  @P0 BRA `(.L_x_17) ;  /* 0x0000000800b80947 */ /* 0x000fea0003800000 */
[----:B------:R-:W-:Y:S01]  /*0940*/  LOP3.LUT R0, R106, 0x1f, RZ, 0xc0, !PT ;  /* 0x0000001f6a007812 */ /* 0x000fe200078ec0ff */
[----:B------:R-:W-:Y:S01]  /*0950*/  IMAD.MOV.U32 R19, RZ, RZ, 0x7fffffff ;  /* 0x7fffffffff137424 */ /* 0x000fe200078e00ff */
[----:B-1----:R-:W1:Y:S01]  /*0960*/  S2UR UR9, SR_CTAID.Z ;  /* 0x00000000000979c3 */ /* 0x002e620000002700 */
[----:B------:R-:W1:Y:S01]  /*0970*/  LDCU.64 UR6, c[0x0][0x760] ;  /* 0x0000ec00ff0677ac */ /* 0x000e620008000a00 */
[C---:B------:R-:W-:Y:S01]  /*0980*/  ISETP.GT.U32.AND P0, PT, R0.reuse, 0x7, PT ;  /* 0x000000070000780c */ /* 0x040fe20003f04070 */
[----:B------:R-:W3:Y:S01]  /*0990*/  LDCU.U8 UR8, c[0x0][0x768] ;  /* 0x0000ed00ff0877ac */ /* 0x000ee20008000000 */
[----:B------:R-:W4:Y:S01]  /*09a0*/  LDCU.U8 UR10, c[0x0][0x769] ;  /* 0x0000ed20ff0a77ac */ /* 0x000f220008000000 */
[----:B------:R-:W5:Y:S10]  /*09b0*/  LDCU UR14, c[0x0][0x770] ;  /* 0x0000ee00ff0e77ac */ /* 0x000f740008000800 */
[----:B------:R-:W2:Y:S02]  /*09c0*/  @!P0 LDC.64 R2, c[0x0][0x748] ;  /* 0x0001d200ff028b82 */ /* 0x000ea40000000a00 */
[----:B--2---:R-:W-:-:S05]  /*09d0*/  @!P0 IMAD.WIDE.U32 R2, R0, 0x4, R2 ;  /* 0x0000000400028825 */ /* 0x004fca00078e0002 */
[----:B------:R-:W2:Y:S01]  /*09e0*/  @!P0 LDG.E R19, desc[UR30][R2.64] ;  /* 0x0000001e02138981 */ /* 0x000ea2000c1e1900 */
[----:B-1----:R-:W-:Y:S01]  /*09f0*/  UIMAD.WIDE.U32 UR4, UR9, UR7, URZ ;  /* 0x00000007090472a5 */ /* 0x002fe2000f8e00ff */
[----:B------:R-:W-:Y:S01]  /*0a00*/  HFMA2 R0, -RZ, RZ, 0, 5.9604644775390625e-08 ;  /* 0x00000001ff007431 */ /* 0x000fe200000001ff */
[----:B------:R-:W-:Y:S01]  /*0a10*/  UISETP.GT.U32.AND UP0, UPT, UR9, 0x1ff, UPT ;  /* 0x000001ff0900788c */ /* 0x000fe2000bf04070 */
[----:B------:R-:W-:-:S04]  /*0a20*/  IMAD.MOV.U32 R10, RZ, RZ, RZ ;  /* 0x000000ffff0a7224 */ /* 0x000fc800078e00ff */
[----:B------:R-:W-:Y:S02]  /*0a30*/  UMOV UR11, UR5 ;  /* 0x00000005000b7c82 */ /* 0x000fe40008000000 */
[----:B------:R-:W-:Y:S02]  /*0a40*/  UIADD3 UR7, UPT, UPT, -UR11, UR9, URZ ;  /* 0x000000090b077290 */ /* 0x000fe4000fffe1ff */
[----:B------:R-:W1:Y:S02]  /*0a50*/  LDCU.64 UR4, c[0x0][0x778] ;  /* 0x0000ef00ff0477ac */ /* 0x000e640008000a00 */
[----:B---3--:R-:W-:-:S04]  /*0a60*/  USHF.R.U32.HI UR7, URZ, UR8, UR7 ;  /* 0x00000008ff077299 */ /* 0x008fc80008011607 */
[----:B------:R-:W-:-:S04]  /*0a70*/  UIADD3 UR11, UPT, UPT, UR11, UR7, URZ ;  /* 0x000000070b0b7290 */ /* 0x000fc8000fffe0ff */
[----:B----4-:R-:W-:-:S03]  /*0a80*/  USHF.R.U32.HI UR11, URZ, UR10, UR11 ;  /* 0x0000000aff0b7299 */ /* 0x010fc6000801160b */
[----:B------:R-:W3:Y:S01]  /*0a90*/  LDCU.U8 UR7, c[0x0][0x780] ;  /* 0x0000f000ff0777ac */ /* 0x000ee20008000000 */
[----:B------:R-:W-:-:S04]  /*0aa0*/  UIADD3 UR11, UPT, UPT, -UR11, URZ, URZ ;  /* 0x000000ff0b0b7290 */ /* 0x000fc8000fffe1ff */
[----:B------:R-:W-:-:S04]  /*0ab0*/  UIMAD UR6, UR11, UR6, UR9 ;  /* 0x000000060b0672a4 */ /* 0x000fc8000f8e0209 */
[----:B-1----:R-:W-:-:S03]  /*0ac0*/  UIMAD.WIDE.U32 UR12, UR6, UR5, URZ ;  /* 0x00000005060c72a5 */ /* 0x002fc6000f8e00ff */
[----:B------:R-:W1:Y:S04]  /*0ad0*/  LDCU.U8 UR11, c[0x0][0x781] ;  /* 0x0000f020ff0b77ac */ /* 0x000e680008000000 */
[----:B------:R-:W-:Y:S02]  /*0ae0*/  UMOV UR5, UR13 ;  /* 0x0000000d00057c82 */ /* 0x000fe40008000000 */
[----:B------:R-:W-:Y:S02]  /*0af0*/  UIADD3 UR16, UPT, UPT, UR6, -UR5, URZ ;  /* 0x8000000506107290 */ /* 0x000fe4000fffe0ff */
[----:B------:R-:W4:Y:S02]  /*0b00*/  LDCU.U8 UR13, c[0x0][0x774] ;  /* 0x0000ee80ff0d77ac */ /* 0x000f240008000000 */
[----:B---3--:R-:W-:Y:S01]  /*0b10*/  USHF.R.U32.HI UR16, URZ, UR7, UR16 ;  /* 0x00000007ff107299 */ /* 0x008fe20008011610 */
[----:B------:R-:W3:Y:S03]  /*0b20*/  LDCU.U8 UR12, c[0x0][0x775] ;  /* 0x0000eea0ff0c77ac */ /* 0x000ee60008000000 */
[----:B------:R-:W-:Y:S01]  /*0b30*/  UIADD3 UR16, UPT, UPT, UR5, UR16, URZ ;  /* 0x0000001005107290 */ /* 0x000fe2000fffe0ff */
[----:B------:R-:W3:Y:S03]  /*0b40*/  LDCU UR5, c[0x0][0x76c] ;  /* 0x0000ed80ff0577ac */ /* 0x000ee60008000800 */
[----:B-1----:R-:W-:-:S04]  /*0b50*/  USHF.R.U32.HI UR16, URZ, UR11, UR16 ;  /* 0x0000000bff107299 */ /* 0x002fc80008011610 */
[----:B-----5:R-:W-:-:S04]  /*0b60*/  UIMAD.WIDE.U32 UR14, UR16, UR14, URZ ;  /* 0x0000000e100e72a5 */ /* 0x020fc8000f8e00ff */
[----:B------:R-:W-:-:S04]  /*0b70*/  UIADD3 UR14, UPT, UPT, UR16, -UR15, URZ ;  /* 0x8000000f100e7290 */ /* 0x000fc8000fffe0ff */
[----:B----4-:R-:W-:-:S04]  /*0b80*/  USHF.R.U32.HI UR14, URZ, UR13, UR14 ;  /* 0x0000000dff0e7299 */ /* 0x010fc8000801160e */
[----:B------:R-:W-:-:S04]  /*0b90*/  UIADD3 UR14, UPT, UPT, UR15, UR14, URZ ;  /* 0x0000000e0f0e7290 */ /* 0x000fc8000fffe0ff */
[----:B---3--:R-:W-:-:S04]  /*0ba0*/  USHF.R.U32.HI UR14, URZ, UR12, UR14 ;  /* 0x0000000cff0e7299 */ /* 0x008fc8000801160e */
[----:B------:R-:W-:-:S04]  /*0bb0*/  UIADD3 UR14, UPT, UPT, -UR14, URZ, URZ ;  /* 0x000000ff0e0e7290 */ /* 0x000fc8000fffe1ff */
[----:B------:R-:W-:Y:S02]  /*0bc0*/  UIMAD UR5, UR14, UR5, UR16 ;  /* 0x000000050e0572a4 */ /* 0x000fe4000f8e0210 */
[----:B------:R-:W-:Y:S02]  /*0bd0*/  UIADD3 UR16, UPT, UPT, -UR16, URZ, URZ ;  /* 0x000000ff10107290 */ /* 0x000fe4000fffe1ff */
[----:B------:R-:W-:Y:S02]  /*0be0*/  UIADD3 UR5, UPT, UPT, UR5, UR5, URZ ;  /* 0x0000000505057290 */ /* 0x000fe4000fffe0ff */
[----:B------:R-:W-:Y:S02]  /*0bf0*/  UIMAD UR4, UR16, UR4, UR6 ;  /* 0x00000004100472a4 */ /* 0x000fe4000f8e0206 */
[----:B------:R-:W-:-:S04]  /*0c00*/  ULOP3.LUT UR5, UR5, UR23, URZ, 0xfc, !UPT ;  /* 0x0000001705057292 */ /* 0x000fc8000f8efcff */
[----:B------:R-:W-:Y:S02]  /*0c10*/  MOV R5, UR4 ;  /* 0x0000000400057c02 */ /* 0x000fe40008000f00 */
[----:B------:R-:W-:Y:S01]  /*0c20*/  IMAD.U32 R4, RZ, RZ, UR5 ;  /* 0x00000005ff047e24 */ /* 0x000fe2000f8e00ff */
[----:B--2---:R1:W2:Y:S01]  /*0c30*/  SHFL.IDX PT, R2, R19, 0x7, 0x1f ;  /* 0x00e01f0013027f89 */ /* 0x0042a200000e0000 */
[----:B------:R-:W-:Y:S05]  /*0c40*/  BRA.U UP0, `(.L_x_18) ;  /* 0x0000000500807547 */ /* 0x000fea000b800000 */
[----:B------:R-:W3:Y:S01]  /*0c50*/  LDC R7, c[0x0][0x374] ;  /* 0x0000dd00ff077b82 */ /* 0x000ee20000000800 */
[----:B--2---:R-:W-:Y:S01]  /*0c60*/  SHF.R.S32.HI R3, RZ, 0x1f, R2 ;  /* 0x0000001fff037819 */ /* 0x004fe20000011402 */
[----:B------:R-:W-:Y:S02]  /*0c70*/  IMAD.U32 R18, RZ, RZ, UR9 ;  /* 0x00000009ff127e24 */ /* 0x000fe4000f8e00ff */
[----:B------:R-:W-:Y:S01]  /*0c80*/  IMAD.MOV.U32 R10, RZ, RZ, RZ ;  /* 0x000000ffff0a7224 */ /* 0x000fe200078e00ff */
[----:B------:R-:W-:Y:S01]  /*0c90*/  LEA.HI R16, R3, R2, RZ, 0x8 ;  /* 0x0000000203107211 */ /* 0x000fe200078f40ff */
[----:B------:R-:W-:Y:S02]  /*0ca0*/  IMAD.MOV.U32 R15, RZ, RZ, RZ ;  /* 0x000000ffff0f7224 */ /* 0x000fe400078e00ff */
[----:B------:R-:W3:Y:S01]  /*0cb0*/  LDC R6, c[0x0][0x370] ;  /* 0x0000dc00ff067b82 */ /* 0x000ee20000000800 */
[----:B------:R-:W-:Y:S02]  /*0cc0*/  LOP3.LUT R3, R16, 0xffffff00, RZ, 0xc0, !PT ;  /* 0xffffff0010037812 */ /* 0x000fe400078ec0ff */
[----:B------:R-:W-:-:S02]  /*0cd0*/  SHF.R.S32.HI R0, RZ, 0x8, R16 ;  /* 0x00000008ff007819 */ /* 0x000fc40000011410 */
[----:B------:R-:W-:Y:S02]  /*0ce0*/  ISETP.NE.AND P0, PT, R2, R3, PT ;  /* 0x000000030200720c */ /* 0x000fe40003f05270 */
[----:B------:R-:W-:Y:S01]  /*0cf0*/  LEA.HI.SX32 R16, R16, 0xffffffff, 0x18 ;  /* 0xffffffff10107811 */ /* 0x000fe200078fc2ff */
[----:B------:R-:W2:Y:S01]  /*0d00*/  LDC R17, c[0x0][0x378] ;  /* 0x0000de00ff117b82 */ /* 0x000ea20000000800 */
[----:B------:R-:W-:-:S07]  /*0d10*/  ISETP.LT.AND P0, PT, R2, RZ, P0 ;  /* 0x000000ff0200720c */ /* 0x000fce0000701270 */
[----:B------:R-:W4:Y:S06]  /*0d20*/  LDC R12, c[0x0][0x770] ;  /* 0x0001dc00ff0c7b82 */ /* 0x000f2c0000000800 */
[----:B------:R-:W-:Y:S02]  /*0d30*/  @!P0 IMAD.MOV R16, RZ, RZ, R0 ;  /* 0x000000ffff108224 */ /* 0x000fe400078e0200 */
[----:B------:R-:W1:Y:S01]  /*0d40*/  LDC R11, c[0x0][0x76c] ;  /* 0x0001db00ff0b7b82 */ /* 0x000e620000000800 */
[----:B---3--:R-:W-:Y:S02]  /*0d50*/  IMAD R6, R7, R6, RZ ;  /* 0x0000000607067224 */ /* 0x008fe400078e02ff */
[----:B------:R-:W-:-:S05]  /*0d60*/  IMAD.MOV.U32 R0, RZ, RZ, 0x1 ;  /* 0x00000001ff007424 */ /* 0x000fca00078e00ff */
[----:B------:R-:W3:Y:S01]  /*0d70*/  LDC.64 R8, c[0x0][0x760] ;  /* 0x0001d800ff087b82 */ /* 0x000ee20000000a00 */
[----:B--2---:R-:W-:Y:S02]  /*0d80*/  IMAD R17, R6, R17, RZ ;  /* 0x0000001106117224 */ /* 0x004fe400078e02ff */
[----:B------:R-:W-:-:S03]  /*0d90*/  IMAD.MOV.U32 R6, RZ, RZ, -0x1 ;  /* 0xffffffffff067424 */ /* 0x000fc600078e00ff */
[----:B------:R-:W-:Y:S02]  /*0da0*/  LEA.HI R17, R17, R17, RZ, 0x1 ;  /* 0x0000001111117211 */ /* 0x000fe400078f08ff */
[----:B------:R-:W2:Y:S02]  /*0db0*/  LDC.64 R2, c[0x0][0x778] ;  /* 0x0001de00ff027b82 */ /* 0x000ea40000000a00 */
[----:B----4-:R-:W-:-:S07]  /*0dc0*/  SHF.R.S32.HI R17, RZ, 0x1, R17 ;  /* 0x00000001ff117819 */ /* 0x010fce0000011411 */
.L_x_23:
[----:B------:R-:W-:-:S04]  /*0dd0*/  LEA.HI R13, R4, R4, RZ, 0x1 ;  /* 0x00000004040d7211 */ /* 0x000fc800078f08ff */
[----:B------:R-:W-:Y:S02]  /*0de0*/  LOP3.LUT R7, R13, 0xfffffffe, RZ, 0xc0, !PT ;  /* 0xfffffffe0d077812 */ /* 0x000fe400078ec0ff */
[----:B------:R-:W-:Y:S02]  /*0df0*/  SHF.R.S32.HI R13, RZ, 0x1, R13 ;  /* 0x00000001ff0d7819 */ /* 0x000fe4000001140d */
[----:B------:R-:W-:-:S03]  /*0e00*/  ISETP.NE.AND P0, PT, R4, R7, PT ;  /* 0x000000070400720c */ /* 0x000fc60003f05270 */
[----:B------:R-:W-:Y:S01]  /*0e10*/  VIADD R7, R13, 0xffffffff ;  /* 0xffffffff0d077836 */ /* 0x000fe20000000000 */
[----:B------:R-:W-:-:S13]  /*0e20*/  ISETP.LT.AND P0, PT, R4, RZ, P0 ;  /* 0x000000ff0400720c */ /* 0x000fda0000701270 */
[----:B------:R-:W-:-:S05]  /*0e30*/  @!P0 IMAD.MOV R7, RZ, RZ, R13 ;  /* 0x000000ffff078224 */ /* 0x000fca00078e020d */
[----:B------:R-:W-:-:S13]  /*0e40*/  ISETP.GE.AND P0, PT, R7, R16, PT ;  /* 0x000000100700720c */ /* 0x000fda0003f06270 */
[----:B------:R-:W-:Y:S05]  /*0e50*/  @P0 BRA `(.L_x_19) ;  /* 0x0000000000940947 */ /* 0x000fea0003800000 */
[----:B------:R-:W-:-:S04]  /*0e60*/  SHF.L.U32 R14, R7, 0x8, RZ ;  /* 0x00000008070e7819 */ /* 0x000fc800000006ff */
[----:B------:R-:W-:-:S13]  /*0e70*/  ISETP.GE.AND P0, PT, R14, R15, PT ;  /* 0x0000000f0e00720c */ /* 0x000fda0003f06270 */
[----:B------:R-:W-:Y:S05]  /*0e80*/  @!P0 BRA `(.L_x_20) ;  /* 0x0000000000388947 */ /* 0x000fea0003800000 */
[----:B------:R-:W-:Y:S01]  /*0e90*/  VIADD R7, R6, 0x1 ;  /* 0x0000000106077836 */ /* 0x000fe20000000000 */
[----:B------:R-:W-:-:S04]  /*0ea0*/  MOV R6, 0xffffffff ;  /* 0xffffffff00067802 */ /* 0x000fc80000000f00 */
[----:B------:R-:W-:-:S13]  /*0eb0*/  ISETP.GT.U32.AND P0, PT, R7, 0x1f, PT ;  /* 0x0000001f0700780c */ /* 0x000fda0003f04070 */
[----:B------:R-:W-:Y:S05]  /*0ec0*/  @P0 BRA `(.L_x_21) ;  /* 0x0000000000240947 */ /* 0x000fea0003800000 */
[----:B------:R-:W-:Y:S01]  /*0ed0*/  ISETP.GT.AND P0, PT, R19, R14, PT ;  /* 0x0000000e1300720c */ /* 0x000fe20003f04270 */
[----:B------:R-:W-:-:S05]  /*0ee0*/  IMAD.MOV.U32 R6, RZ, RZ, -0x1 ;  /* 0xffffffffff067424 */ /* 0x000fca00078e00ff */
[----:B------:R-:W-:-:S07]  /*0ef0*/  SHF.L.U32 R7, R6, R7, RZ ;  /* 0x0000000706077219 */ /* 0x000fce00000006ff */
[----:B------:R-:W-:-:S04]  /*0f00*/  VOTE.ANY R6, PT, P0 ;  /* 0x0000000000067806 */ /* 0x000fc800000e0100 */
[----:B------:R-:W-:-:S05]  /*0f10*/  LOP3.LUT P0, R7, R6, RZ, R7, 0xa0, !PT ;  /* 0x000000ff06077212 */ /* 0x000fca000780a007 */
[----:B------:R-:W-:-:S05]  /*0f20*/  VIADD R6, R7, 0xffffffff ;  /* 0xffffffff07067836 */ /* 0x000fca0000000000 */
[----:B------:R-:W-:-:S04]  /*0f30*/  LOP3.LUT R7, R7, R6, RZ, 0xc, !PT ;  /* 0x0000000607077212 */ /* 0x000fc800078e0cff */
[----:B------:R-:W4:Y:S02]  /*0f40*/  POPC R6, R7 ;  /* 0x0000000700067309 */ /* 0x000f240000000000 */
[----:B----4-:R-:W-:-:S07]  /*0f50*/  SEL R6, R6, 0xffffffff, P0 ;  /* 0xffffffff06067807 */ /* 0x010fce0000000000 */
.L_x_21:
[----:B------:R4:W3:Y:S02]  /*0f60*/  SHFL.IDX PT, R15, R19, R6, 0x1f ;  /* 0x00001f06130f7589 */ /* 0x0008e400000e0000 */
.L_x_20:
[----:B------:R-:W5:Y:S01]  /*0f70*/  S2R R13, SR_CgaCtaId ;  /* 0x00000000000d7919 */ /* 0x000f620000008800 */
[----:B------:R-:W-:Y:S01]  /*0f80*/  MOV R14, 0x400 ;  /* 0x00000400000e7802 */ /* 0x000fe20000000f00 */
[----:B------:R-:W-:-:S03]  /*0f90*/  IMAD.U32 R21, R0, -0x80000000, RZ ;  /* 0x8000000000157824 */ /* 0x000fc600078e00ff */
[----:B-----5:R-:W-:-:S05]  /*0fa0*/  LEA R13, R13, R14, 0x18 ;  /* 0x0000000e0d0d7211 */ /* 0x020fca00078ec0ff */
[----:B------:R-:W-:-:S04]  /*0fb0*/  IMAD R14, R10, 0x8, R13 ;  /* 0x000000080a0e7824 */ /* 0x000fc800078e020d */
[----:B------:R-:W5:Y:S02]  /*0fc0*/  SYNCS.PHASECHK.TRANS64.TRYWAIT P0, [R14+URZ+0xa0], R21 ;  /* 0x0000a0150e0075a7 */ /* 0x000f6400080011ff */
[----:B-----5:R-:W-:Y:S05]  /*0fd0*/  @!P0 BRA `(.L_x_22) ;  /* 0x0000004400a48947 */ /* 0x020fea0003800000 */
.L_x_88:
[----:B------:R-:W-:Y:S01]  /*0fe0*/  ELECT P0, URZ, PT ;  /* 0x0000000000ff782f */ /* 0x000fe20003800000 */
[----:B------:R-:W-:-:S12]  /*0ff0*/  IMAD.MOV.U32 R7, RZ, RZ, 0x1 ;  /* 0x00000001ff077424 */ /* 0x000fd800078e00ff */
[C---:B------:R-:W-:Y:S02]  /*1000*/  @P0 IMAD R13, R10.reuse, 0x10, R13 ;  /* 0x000000100a0d0824 */ /* 0x040fe400078e020d */
[----:B------:R-:W-:-:S03]  /*1010*/  VIADD R10, R10, 0x1 ;  /* 0x000000010a0a7836 */ /* 0x000fc60000000000 */
[----:B------:R4:W-:Y:S02]  /*1020*/  @P0 STS.128 [R13+0x33c10], R4 ;  /* 0x033c10040d000388 */ /* 0x0009e40000000c00 */
[----:B------:R-:W-:Y:S01]  /*1030*/  ISETP.NE.AND P0, PT, R10, 0x2, PT ;  /* 0x000000020a00780c */ /* 0x000fe20003f05270 */
[----:B------:R5:W-:Y:S06]  /*1040*/  MEMBAR.ALL.CTA ;  /* 0x0000000000007992 */ /* 0x000bec0000008000 */
[----:B-----5:R-:W5:Y:S01]  /*1050*/  FENCE.VIEW.ASYNC.S ;  /* 0x00000000000073c6 */ /* 0x020f620000000000 */
[----:B----4-:R-:W-:-:S02]  /*1060*/  SEL R21, RZ, 0x1, P0 ;  /* 0x00000001ff157807 */ /* 0x010fc40000000000 */
[----:B------:R-:W-:Y:S02]  /*1070*/  SEL R10, R10, RZ, P0 ;  /* 0x000000ff0a0a7207 */ /* 0x000fe40000000000 */
[----:B------:R-:W-:Y:S01]  /*1080*/  LOP3.LUT R0, R0, R21, RZ, 0x3c, !PT ;  /* 0x0000001500007212 */ /* 0x000fe200078e3cff */
[----:B-----5:R-:W-:Y:S06]  /*1090*/  BAR.SYNC.DEFER_BLOCKING 0x4, 0x20 ;  /* 0x0100800000007b1d */ /* 0x020fec0000010000 */
[----:B------:R4:W-:Y:S02]  /*10a0*/  SYNCS.ARRIVE.TRANS64.ART0 RZ, [R14+URZ+0x90], R7 ;  /* 0x000090070eff79a7 */ /* 0x0009e400085000ff */
.L_x_19:
[----:B------:R-:W-:-:S04]  /*10b0*/  IMAD.IADD R18, R17, 0x1, R18 ;  /* 0x0000000111127824 */ /* 0x000fc800078e0212 */
[C---:B---3--:R-:W-:Y:S01]  /*10c0*/  IMAD.HI.U32 R5, R18.reuse, R9, RZ ;  /* 0x0000000912057227 */ /* 0x048fe200078e00ff */
[----:B------:R-:W-:-:S04]  /*10d0*/  ISETP.GE.AND P0, PT, R18, 0x200, PT ;  /* 0x000002001200780c */ /* 0x000fc80003f06270 */
[----:B------:R-:W-:-:S04]  /*10e0*/  IADD3 R4, PT, PT, R18, -R5, RZ ;  /* 0x8000000512047210 */ /* 0x000fc80007ffe0ff */
[----:B------:R-:W-:-:S05]  /*10f0*/  SHF.R.U32.HI R4, RZ, UR8, R4 ;  /* 0x00000008ff047c19 */ /* 0x000fca0008011604 */
[----:B------:R-:W-:-:S05]  /*1100*/  IMAD.IADD R5, R5, 0x1, R4 ;  /* 0x0000000105057824 */ /* 0x000fca00078e0204 */
[----:B------:R-:W-:-:S04]  /*1110*/  SHF.R.U32.HI R5, RZ, UR10, R5 ;  /* 0x0000000aff057c19 */ /* 0x000fc80008011605 */
[----:B------:R-:W-:-:S05]  /*1120*/  IADD3 R5, PT, PT, -R5, RZ, RZ ;  /* 0x000000ff05057210 */ /* 0x000fca0007ffe1ff */
[----:B----4-:R-:W-:-:S04]  /*1130*/  IMAD R14, R8, R5, R18 ;  /* 0x00000005080e7224 */ /* 0x010fc800078e0212 */
[----:B--2---:R-:W-:-:S04]  /*1140*/  IMAD.HI.U32 R5, R14, R3, RZ ;  /* 0x000000030e057227 */ /* 0x004fc800078e00ff */
[----:B------:R-:W-:-:S05]  /*1150*/  IMAD.IADD R4, R14, 0x1, -R5 ;  /* 0x000000010e047824 */ /* 0x000fca00078e0a05 */
[----:B------:R-:W-:-:S04]  /*1160*/  SHF.R.U32.HI R4, RZ, UR7, R4 ;  /* 0x00000007ff047c19 */ /* 0x000fc80008011604 */
[----:B------:R-:W-:-:S04]  /*1170*/  IADD3 R5, PT, PT, R5, R4, RZ ;  /* 0x0000000405057210 */ /* 0x000fc80007ffe0ff */
[----:B------:R-:W-:-:S05]  /*1180*/  SHF.R.U32.HI R5, RZ, UR11, R5 ;  /* 0x0000000bff057c19 */ /* 0x000fca0008011605 */
[----:B------:R-:W-:-:S04]  /*1190*/  IMAD.HI.U32 R7, R5, R12, RZ ;  /* 0x0000000c05077227 */ /* 0x000fc800078e00ff */
[----:B------:R-:W-:-:S05]  /*11a0*/  IMAD.IADD R4, R5, 0x1, -R7 ;  /* 0x0000000105047824 */ /* 0x000fca00078e0a07 */
[----:B------:R-:W-:-:S04]  /*11b0*/  SHF.R.U32.HI R4, RZ, UR13, R4 ;  /* 0x0000000dff047c19 */ /* 0x000fc80008011604 */
[----:B------:R-:W-:-:S04]  /*11c0*/  IADD3 R4, PT, PT, R7, R4, RZ ;  /* 0x0000000407047210 */ /* 0x000fc80007ffe0ff */
[----:B------:R-:W-:-:S05]  /*11d0*/  SHF.R.U32.HI R4, RZ, UR12, R4 ;  /* 0x0000000cff047c19 */ /* 0x000fca0008011604 */
[----:B------:R-:W-:-:S04]  /*11e0*/  IMAD.MOV R4, RZ, RZ, -R4 ;  /* 0x000000ffff047224 */ /* 0x000fc800078e0a04 */
[----:B-1----:R-:W-:Y:S01]  /*11f0*/  IMAD R4, R11, R4, R5 ;  /* 0x000000040b047224 */ /* 0x002fe200078e0205 */
[----:B------:R-:W-:-:S03]  /*1200*/  IADD3 R5, PT, PT, -R5, RZ, RZ ;  /* 0x000000ff05057210 */ /* 0x000fc60007ffe1ff */
[----:B------:R-:W-:Y:S02]  /*1210*/  IMAD.IADD R4, R4, 0x1, R4 ;  /* 0x0000000104047824 */ /* 0x000fe400078e0204 */
[----:B------:R-:W-:-:S03]  /*1220*/  IMAD R5, R2, R5, R14 ;  /* 0x0000000502057224 */ /* 0x000fc600078e020e */
[----:B------:R-:W-:Y:S01]  /*1230*/  LOP3.LUT R4, R4, UR23, RZ, 0xfc, !PT ;  /* 0x0000001704047c12 */ /* 0x000fe2000f8efcff */
[----:B------:R-:W-:Y:S06]  /*1240*/  @!P0 BRA `(.L_x_23) ;  /* 0xfffffff800e08947 */ /* 0x000fec000383ffff */
.L_x_18:
[----:B------:R-:W3:Y:S01]  /*1250*/  S2UR UR4, SR_CgaCtaId ;  /* 0x00000000000479c3 */ /* 0x000ee20000008800 */
[----:B------:R-:W-:Y:S01]  /*1260*/  UMOV UR5, 0x400 ;  /* 0x0000040000057882 */ /* 0x000fe20000000000 */
[----:B------:R-:W-:Y:S01]  /*1270*/  IMAD.U32 R6, R0, -0x80000000, RZ ;  /* 0x8000000000067824 */ /* 0x000fe200078e00ff */
[C---:B------:R-:W-:Y:S01]  /*1280*/  ISETP.NE.AND P0, PT, R10.reuse, 0x1, PT ;  /* 0x000000010a00780c */ /* 0x040fe20003f05270 */
[----:B------:R-:W-:-:S05]  /*1290*/  VIADD R3, R10, 0x2 ;  /* 0x000000020a037836 */ /* 0x000fca0000000000 */
[----:B------:R-:W-:Y:S01]  /*12a0*/  SEL R3, R3, 0x1, P0 ;  /* 0x0000000103037807 */ /* 0x000fe20000000000 */
[----:B---3--:R-:W-:-:S06]  /*12b0*/  ULEA UR5, UR4, UR5, 0x18 ;  /* 0x0000000504057291 */ /* 0x008fcc000f8ec0ff */
[----:B--2---:R-:W-:-:S04]  /*12c0*/  LEA R2, R10, UR5, 0x3 ;  /* 0x000000050a027c11 */ /* 0x004fc8000f8e18ff */
[----:B------:R-:W2:Y:S02]  /*12d0*/  SYNCS.PHASECHK.TRANS64.TRYWAIT P1, [R2+URZ+0xa0], R6 ;  /* 0x0000a006020075a7 */ /* 0x000ea400080211ff */
[----:B--2---:R-:W-:Y:S05]  /*12e0*/  @!P1 BRA `(.L_x_24) ;  /* 0x0000004000f89947 */ /* 0x004fea0003800000 */
.L_x_90:
[----:B------:R-:W-:Y:S02]  /*12f0*/  ELECT P2, URZ, PT ;  /* 0x0000000000ff782f */ /* 0x000fe40003840000 */
[C---:B------:R-:W-:Y:S01]  /*1300*/  ISETP.NE.AND P0, PT, R3.reuse, 0x2, PT ;  /* 0x000000020300780c */ /* 0x040fe20003f05270 */
[----:B--2---:R-:W-:Y:S02]  /*1310*/  IMAD.MOV.U32 R7, RZ, RZ, RZ ;  /* 0x000000ffff077224 */ /* 0x004fe400078e00ff */
[----:B------:R-:W-:Y:S01]  /*1320*/  IMAD.MOV.U32 R11, RZ, RZ, 0x1 ;  /* 0x00000001ff0b7424 */ /* 0x000fe200078e00ff */
[----:B------:R-:W-:Y:S02]  /*1330*/  ISETP.EQ.XOR P1, PT, R10, 0x1, !P0 ;  /* 0x000000010a00780c */ /* 0x000fe40004722a70 */
[----:B------:R-:W-:Y:S02]  /*1340*/  SEL R3, R3, RZ, P0 ;  /* 0x000000ff03037207 */ /* 0x000fe40000000000 */
[----:B------:R-:W-:-:S02]  /*1350*/  SEL R9, RZ, 0x1, !P1 ;  /* 0x00000001ff097807 */ /* 0x000fc40004800000 */
[----:B------:R-:W-:Y:S02]  /*1360*/  LEA R3, R3, UR5, 0x3 ;  /* 0x0000000503037c11 */ /* 0x000fe4000f8e18ff */
[----:B------:R-:W-:Y:S01]  /*1370*/  @P2 LEA R10, R10, UR5, 0x4 ;  /* 0x000000050a0a2c11 */ /* 0x000fe2000f8e20ff */
[----:B------:R-:W-:Y:S01]  /*1380*/  @P2 IMAD.MOV.U32 R6, RZ, RZ, -0x1 ;  /* 0xffffffffff062424 */ /* 0x000fe200078e00ff */
[----:B------:R-:W-:-:S04]  /*1390*/  LOP3.LUT R9, R0, R9, RZ, 0x3c, !PT ;  /* 0x0000000900097212 */ /* 0x000fc800078e3cff */
[----:B------:R3:W-:Y:S01]  /*13a0*/  @P2 STS.128 [R10+0x33c10], R4 ;  /* 0x033c10040a002388 */ /* 0x0007e20000000c00 */
[----:B------:R-:W-:Y:S01]  /*13b0*/  IMAD.U32 R8, R9, -0x80000000, RZ ;  /* 0x8000000009087824 */ /* 0x000fe200078e00ff */
[----:B------:R2:W-:Y:S06]  /*13c0*/  MEMBAR.ALL.CTA ;  /* 0x0000000000007992 */ /* 0x0005ec0000008000 */
[----:B--2---:R-:W2:Y:S02]  /*13d0*/  FENCE.VIEW.ASYNC.S ;  /* 0x00000000000073c6 */ /* 0x004ea40000000000 */
[----:B--2---:R-:W-:Y:S06]  /*13e0*/  BAR.SYNC.DEFER_BLOCKING 0x4, 0x20 ;  /* 0x0100800000007b1d */ /* 0x004fec0000010000 */
[----:B------:R3:W-:Y:S01]  /*13f0*/  SYNCS.ARRIVE.TRANS64.ART0 RZ, [R2+URZ+0x90], R11 ;  /* 0x0000900b02ff79a7 */ /* 0x0007e200085000ff */
[----:B------:R-:W2:Y:S02]  /*1400*/  SYNCS.PHASECHK.TRANS64.TRYWAIT P0, [R3+URZ+0xa0], R8 ;  /* 0x0000a008030075a7 */ /* 0x000ea400080011ff */
[----:B--23--:R-:W-:Y:S05]  /*1410*/  @!P0 BRA `(.L_x_25) ;  /* 0x0000004000c48947 */ /* 0x00cfea0003800000 */
.L_x_17:
[----:B------:R-:W-:Y:S01]  /*1420*/  ISETP.NE.AND P0, PT, R126, 0x5, PT ;  /* 0x000000057e00780c */ /* 0x000fe20003f05270 */
[----:B------:R-:W-:-:S04]  /*1430*/  ULEA.HI UR14, UR4, UR4, URZ, 0x1 ;  /* 0x00000004040e7291 */ /* 0x000fc8000f8f08ff */
[----:B------:R-:W-:-:S04]  /*1440*/  ULOP3.LUT UR22, UR14, 0xfffffffe, URZ, 0xc0, !UPT ;  /* 0xfffffffe0e167892 */ /* 0x000fc8000f8ec0ff */
[----:B------:R-:W-:-:S04]  /*1450*/  UIADD3 UR15, UPT, UPT, -UR22, UR4, URZ ;  /* 0x00000004160f7290 */ /* 0x000fc8000fffe1ff */
[----:B------:R-:W-:Y:S08]  /*1460*/  @P0 BRA `(.L_x_26) ;  /* 0x0000000800580947 */ /* 0x000ff00003800000 */
[----:B------:R-:W-:Y:S02]  /*1470*/  UMOV UR34, 0x400 ;  /* 0x0000040000227882 */ /* 0x000fe40000000000 */
[----:B------:R-:W-:-:S09]  /*1480*/  ULEA UR34, UR4, UR34, 0x18 ;  /* 0x0000002204227291 */ /* 0x000fd2000f8ec0ff */
[----:B------:R-:W3:Y:S02]  /*1490*/  SYNCS.PHASECHK.TRANS64.TRYWAIT P0, [UR34+0x90], RZ ;  /* 0x000090ffff0075a7 */ /* 0x000ee40008001122 */
[----:B---3--:R-:W-:Y:S05]  /*14a0*/  @!P0 BRA `(.L_x_27) ;  /* 0x0000004000b88947 */ /* 0x008fea0003800000 */
.L_x_93:
[----:B------:R-:W4:Y:S01]  /*14b0*/  LDS.128 R4, [UR34+0x33c10] ;  /* 0x033c1022ff047984 */ /* 0x000f220008000c00 */
[----:B---3--:R-:W-:Y:S01]  /*14c0*/  HFMA2 R0, -RZ, RZ, 0, 5.9604644775390625e-08 ;  /* 0x00000001ff007431 */ /* 0x008fe200000001ff */
[----:B------:R-:W-:Y:S01]  /*14d0*/  UMOV UR37, 0x1 ;  /* 0x0000000100257882 */ /* 0x000fe20000000000 */
[----:B------:R-:W-:Y:S01]  /*14e0*/  UMOV UR36, URZ ;  /* 0x000000ff00247c82 */ /* 0x000fe20008000000 */
[----:B------:R3:W-:Y:S06]  /*14f0*/  MEMBAR.ALL.CTA ;  /* 0x0000000000007992 */ /* 0x0007ec0000008000 */
[----:B---3--:R-:W3:Y:S02]  /*1500*/  FENCE.VIEW.ASYNC.S ;  /* 0x00000000000073c6 */ /* 0x008ee40000000000 */
[----:B---3--:R3:W-:Y:S01]  /*1510*/  SYNCS.ARRIVE.TRANS64.ART0 RZ, [UR34+0xa0], R0 ;  /* 0x0000a000ffff79a7 */ /* 0x0087e20008500022 */
[----:B----4-:R-:W-:-:S13]  /*1520*/  ISETP.NE.AND P0, PT, R7, 0x1, PT ;  /* 0x000000010700780c */ /* 0x010fda0003f05270 */
[----:B---3--:R-:W-:Y:S05]  /*1530*/  @P0 BRA `(.L_x_28) ;  /* 0x00000004009c0947 */ /* 0x008fea0003800000 */
[----:B------:R-:W-:Y:S01]  /*1540*/  R2UR UR5, R4 ;  /* 0x00000000040572ca */ /* 0x000fe200000e0000 */
[----:B------:R-:W-:Y:S01]  /*1550*/  IMAD.MOV.U32 R8, RZ, RZ, 0x1 ;  /* 0x00000001ff087424 */ /* 0x000fe200078e00ff */
[----:B------:R-:W-:Y:S01]  /*1560*/  R2UR UR12, R5 ;  /* 0x00000000050c72ca */ /* 0x000fe200000e0000 */
[----:B------:R-:W-:Y:S01]  /*1570*/  IMAD.MOV.U32 R2, RZ, RZ, RZ ;  /* 0x000000ffff027224 */ /* 0x000fe200078e00ff */
[----:B------:R-:W-:Y:S01]  /*1580*/  R2UR UR28, R6 ;  /* 0x00000000061c72ca */ /* 0x000fe200000e0000 */
[----:B------:R-:W3:Y:S01]  /*1590*/  LDCU.64 UR46, c[0x0][0x348] ;  /* 0x00006900ff2e77ac */ /* 0x000ee20008000a00 */
[----:B------:R-:W-:Y:S01]  /*15a0*/  UMOV UR37, 0x1 ;  /* 0x0000000100257882 */ /* 0x000fe20000000000 */
[----:B------:R-:W-:-:S12]  /*15b0*/  UMOV UR36, URZ ;  /* 0x000000ff00247c82 */ /* 0x000fd80008000000 */
.L_x_34:
[----:B------:R-:W-:Y:S02]  /*15c0*/  USHF.L.U32 UR4, UR37, 0x1f, URZ ;  /* 0x0000001f25047899 */ /* 0x000fe400080006ff */
[----:B-1----:R-:W-:Y:S02]  /*15d0*/  ULEA UR6, UR36, UR34, 0x3 ;  /* 0x0000002224067291 */ /* 0x002fe4000f8e18ff */
[----:B---3--:R-:W-:Y:S02]  /*15e0*/  UIADD3 UR42, UP2, UPT, UR46, 0xc0, URZ ;  /* 0x000000c02e2a7890 */ /* 0x008fe4000ff5e0ff */
[----:B------:R-:W-:Y:S01]  /*15f0*/  MOV R0, UR4 ;  /* 0x0000000400007c02 */ /* 0x000fe20008000f00 */
[----:B------:R-:W-:Y:S02]  /*1600*/  ULEA.HI UR4, UR5, UR5, URZ, 0x1 ;  /* 0x0000000505047291 */ /* 0x000fe4000f8f08ff */
[----:B------:R-:W-:Y:S02]  /*1610*/  ULEA UR27, UR12, UR23, 0x1 ;  /* 0x000000170c1b7291 */ /* 0x000fe4000f8e08ff */
[----:B------:R1:W3:Y:S01]  /*1620*/  SYNCS.PHASECHK.TRANS64.TRYWAIT P1, [UR6+0x38], R0 ;  /* 0x00003800ff0075a7 */ /* 0x0002e20008021106 */
[----:B------:R-:W-:-:S02]  /*1630*/  ULOP3.LUT UR6, UR4, 0xfffffffe, URZ, 0xc0, !UPT ;  /* 0xfffffffe04067892 */ /* 0x000fc4000f8ec0ff */
[----:B------:R-:W-:Y:S02]  /*1640*/  USHF.R.S32.HI UR4, URZ, 0x1, UR4 ;  /* 0x00000001ff047899 */ /* 0x000fe40008011404 */
[----:B------:R-:W-:Y:S02]  /*1650*/  UISETP.NE.AND UP4, UPT, UR5, UR6, UPT ;  /* 0x000000060500728c */ /* 0x000fe4000bf85270 */
[----:B------:R-:W-:Y:S02]  /*1660*/  UIADD3 UR7, UPT, UPT, UR4, -0x1, URZ ;  /* 0xffffffff04077890 */ /* 0x000fe4000fffe0ff */
[----:B------:R-:W-:Y:S02]  /*1670*/  UISETP.LT.AND UP4, UPT, UR5, URZ, UP4 ;  /* 0x000000ff0500728c */ /* 0x000fe4000a781270 */
[----:B------:R-:W-:Y:S02]  /*1680*/  UIADD3 UR44, UP3, UPT, UR46, 0x40, URZ ;  /* 0x000000402e2c7890 */ /* 0x000fe4000ff7e0ff */
[----:B------:R-:W-:-:S02]  /*1690*/  UIADD3 UR40, UP1, UPT, UR46, 0x140, URZ ;  /* 0x000001402e287890 */ /* 0x000fc4000ff3e0ff */
[----:B------:R-:W-:Y:S02]  /*16a0*/  UIADD3 UR38, UP0, UPT, UR46, 0x1c0, URZ ;  /* 0x000001c02e267890 */ /* 0x000fe4000ff1e0ff */
[----:B------:R-:W-:Y:S02]  /*16b0*/  UIADD3.X UR43, UPT, UPT, URZ, UR47, URZ, UP2, !UPT ;  /* 0x0000002fff2b7290 */ /* 0x000fe400097fe4ff */
[----:B------:R-:W-:Y:S02]  /*16c0*/  UIADD3.X UR45, UPT, UPT, URZ, UR47, URZ, UP3, !UPT ;  /* 0x0000002fff2d7290 */ /* 0x000fe40009ffe4ff */
[----:B------:R-:W-:Y:S02]  /*16d0*/  @!UP4 UIADD3 UR7, UPT, UPT, UR4, URZ, URZ ;  /* 0x000000ff0407c290 */ /* 0x000fe4000fffe0ff */
[----:B------:R-:W-:Y:S02]  /*16e0*/  UIADD3.X UR41, UPT, UPT, URZ, UR47, URZ, UP1, !UPT ;  /* 0x0000002fff297290 */ /* 0x000fe40008ffe4ff */
[----:B------:R-:W-:-:S02]  /*16f0*/  UIADD3 UR20, UPT, UPT, UR7, UR7, URZ ;  /* 0x0000000707147290 */ /* 0x000fc4000fffe0ff */
[----:B------:R-:W-:Y:S02]  /*1700*/  UIADD3.X UR39, UPT, UPT, URZ, UR47, URZ, UP0, !UPT ;  /* 0x0000002fff277290 */ /* 0x000fe400087fe4ff */
[----:B------:R-:W-:Y:S02]  /*1710*/  USHF.L.U32 UR27, UR27, 0x6, URZ ;  /* 0x000000061b1b7899 */ /* 0x000fe400080006ff */
[----:B------:R-:W-:Y:S02]  /*1720*/  ULEA UR7, UR7, UR21, 0x8 ;  /* 0x0000001507077291 */ /* 0x000fe4000f8e40ff */
[----:B------:R-:W-:Y:S02]  /*1730*/  ULOP3.LUT UR20, UR20, UR23, URZ, 0xfc, !UPT ;  /* 0x0000001714147292 */ /* 0x000fe4000f8efcff */
[----:B------:R-:W-:Y:S01]  /*1740*/  UISETP.NE.AND UP2, UPT, UR23, URZ, UPT ;  /* 0x000000ff1700728c */ /* 0x000fe2000bf45270 */
[----:B------:R-:W-:Y:S01]  /*1750*/  UMOV UR35, URZ ;  /* 0x000000ff00237c82 */ /* 0x000fe20008000000 */
[----:B------:R-:W-:Y:S01]  /*1760*/  UMOV UR18, URZ ;  /* 0x000000ff00127c82 */ /* 0x000fe20008000000 */
[----:B-1----:R-:W-:-:S08]  /*1770*/  UMOV UR10, URZ ;  /* 0x000000ff000a7c82 */ /* 0x002fd00008000000 */
.L_x_32:
[----:B----4-:R-:W-:Y:S02]  /*1780*/  USHF.L.U32 UR6, UR35, 0x7, URZ ;  /* 0x0000000723067899 */ /* 0x010fe400080006ff */
[----:B------:R-:W-:Y:S02]  /*1790*/  UIADD3 UR19, UPT, UPT, UR35, UR35, URZ ;  /* 0x0000002323137290 */ /* 0x000fe4000fffe0ff */
[----:B------:R-:W-:Y:S01]  /*17a0*/  ULEA UR5, UR36, UR34, 0x3 ;  /* 0x0000002224057291 */ /* 0x000fe2000f8e18ff */
[----:B-1-3--:R-:W-:Y:S11]  /*17b0*/  @P1 BRA `(.L_x_29) ;  /* 0x0000000000101947 */ /* 0x00aff60003800000 */
[----:B------:R-:W-:-:S06]  /*17c0*/  USHF.L.U32 UR4, UR37, 0x1f, URZ ;  /* 0x0000001f25047899 */ /* 0x000fcc00080006ff */
[----:B------:R-:W-:-:S04]  /*17d0*/  MOV R0, UR4 ;  /* 0x0000000400007c02 */ /* 0x000fc80008000f00 */
[----:B------:R-:W1:Y:S02]  /*17e0*/  SYNCS.PHASECHK.TRANS64.TRYWAIT P0, [UR5+0x38], R0 ;  /* 0x00003800ff0075a7 */ /* 0x000e640008001105 */
[----:B-1----:R-:W-:Y:S05]  /*17f0*/  @!P0 BRA `(.L_x_30) ;  /* 0x0000003c00fc8947 */ /* 0x002fea0003800000 */
.L_x_29:
[----:B------:R-:W-:Y:S05]  /*1800*/  BRA.U UP2, `(.L_x_31) ;  /* 0x00000001020c7547 */ /* 0x000fea000b800000 */
[----:B------:R-:W-:-:S13]  /*1810*/  ELECT P0, URZ, PT ;  /* 0x0000000000ff782f */ /* 0x000fda0003800000 */
[----:B-1----:R-:W-:-:S04]  /*1820*/  @P0 MOV R0, 0xd000 ;  /* 0x0000d00000000802 */ /* 0x002fc80000000f00 */
[----:B------:R3:W-:Y:S03]  /*1830*/  @P0 SYNCS.ARRIVE.TRANS64 RZ, [UR5], R0 ;  /* 0x00000000ffff09a7 */ /* 0x0007e60008000005 */
.L_x_31:
[----:B------:R-:W-:Y:S01]  /*1840*/  ULEA UR4, UR36, UR34, 0xe ;  /* 0x0000002224047291 */ /* 0x000fe2000f8e70ff */
[----:B------:R-:W-:Y:S01]  /*1850*/  PLOP3.LUT P1, PT, PT, PT, PT, 0x80, 0x8 ;  /* 0x000000000008781c */ /* 0x000fe20003f2f070 */
[----:B------:R-:W-:Y:S02]  /*1860*/  ULEA UR24, UR36, UR34, 0xd ;  /* 0x0000002224187291 */ /* 0x000fe4000f8e68ff */
[----:B------:R-:W-:Y:S02]  /*1870*/  ULEA UR16, UR36, UR34, 0xa ;  /* 0x0000002224107291 */ /* 0x000fe4000f8e50ff */
[----:B------:R-:W-:Y:S02]  /*1880*/  UIADD3 UR36, UPT, UPT, UR36, 0x1, URZ ;  /* 0x0000000124247890 */ /* 0x000fe4000fffe0ff */
[----:B------:R-:W-:Y:S02]  /*1890*/  UISETP.GT.U32.AND UP0, UPT, UR35, 0x1e, UPT ;  /* 0x0000001e2300788c */ /* 0x000fe4000bf04070 */
[----:B------:R-:W-:-:S02]  /*18a0*/  UISETP.NE.AND UP1, UPT, UR36, 0x7, UPT ;  /* 0x000000072400788c */ /* 0x000fc4000bf25270 */
[----:B------:R-:W-:Y:S02]  /*18b0*/  ULEA UR8, UR15, UR16, 0x9 ;  /* 0x000000100f087291 */ /* 0x000fe4000f8e48ff */
[----:B------:R-:W-:Y:S01]  /*18c0*/  USEL UR9, URZ, 0x1, UP1 ;  /* 0x00000001ff097887 */ /* 0x000fe20008800000 */
[----:B------:R-:W-:Y:S01]  /*18d0*/  PLOP3.LUT P0, PT, PT, PT, UP0, 0x80, 0x8 ;  /* 0x000000000008781c */ /* 0x000fe20003f0f008 */
[----:B------:R-:W-:Y:S02]  /*18e0*/  ULOP3.LUT UR5, UR5, 0xfefffff8, URZ, 0xc0, !UPT ;  /* 0xfefffff805057892 */ /* 0x000fe4000f8ec0ff */
[----:B------:R-:W-:Y:S02]  /*18f0*/  ULOP3.LUT UR37, UR37, UR9, URZ, 0x3c, !UPT ;  /* 0x0000000925257292 */ /* 0x000fe4000f8e3cff */
[----:B------:R-:W-:Y:S02]  /*1900*/  UIADD3 UR4, UPT, UPT, UR4, 0x6400, URZ ;  /* 0x0000640004047890 */ /* 0x000fe4000fffe0ff */
[----:B------:R-:W-:-:S02]  /*1910*/  USEL UR36, UR36, URZ, UP1 ;  /* 0x000000ff24247287 */ /* 0x000fc40008800000 */
[----:B------:R-:W-:Y:S02]  /*1920*/  UIADD3 UR24, UPT, UPT, UR24, 0x22400, URZ ;  /* 0x0002240018187890 */ /* 0x000fe4000fffe0ff */
[----:B------:R-:W-:Y:S02]  /*1930*/  UIADD3 UR16, UPT, UPT, UR16, 0x30400, URZ ;  /* 0x0003040010107890 */ /* 0x000fe4000fffe0ff */
[----:B------:R-:W-:Y:S01]  /*1940*/  UIADD3 UR11, UPT, UPT, UR19, UR15, URZ ;  /* 0x0000000f130b7290 */ /* 0x000fe2000fffe0ff */
[----:B------:R4:W-:Y:S01]  /*1950*/  UTMALDG.2D.2CTA [UR4], [UR44], desc[URZ] ;  /* 0x0000ff042c0075b4 */ /* 0x0009e20008209000 */
[----:B------:R-:W-:Y:S02]  /*1960*/  UIADD3 UR8, UPT, UPT, UR8, 0x32000, URZ ;  /* 0x0003200008087890 */ /* 0x000fe4000fffe0ff */
[----:B------:R-:W-:Y:S02]  /*1970*/  @!UP0 USHF.L.U32 UR32, UR37, 0x1f, URZ ;  /* 0x0000001f25208899 */ /* 0x000fe400080006ff */
[----:B------:R-:W-:Y:S01]  /*1980*/  @!UP0 ULEA UR33, UR36, UR34, 0x3 ;  /* 0x0000002224218291 */ /* 0x000fe2000f8e18ff */
[----:B------:R-:W-:Y:S01]  /*1990*/  UMOV UR26, UR6 ;  /* 0x00000006001a7c82 */ /* 0x000fe20008000000 */
[----:B------:R-:W-:Y:S01]  /*19a0*/  UMOV UR25, UR5 ;  /* 0x0000000500197c82 */ /* 0x000fe20008000000 */
[----:B------:R-:W-:Y:S01]  /*19b0*/  UMOV UR17, UR5 ;  /* 0x0000000500117c82 */ /* 0x000fe20008000000 */
[----:B-1-3--:R-:W-:Y:S01]  /*19c0*/  IMAD.U32 R0, RZ, RZ, UR32 ;  /* 0x00000020ff007e24 */ /* 0x00afe2000f8e00ff */
[----:B------:R-:W-:Y:S01]  /*19d0*/  UMOV UR29, 0x30000 ;  /* 0x00030000001d7882 */ /* 0x000fe20000000000 */
[----:B------:R-:W-:Y:S01]  /*19e0*/  UMOV UR13, UR28 ;  /* 0x0000001c000d7c82 */ /* 0x000fe20008000000 */
[----:B------:R-:W-:Y:S01]  /*19f0*/  UMOV UR9, UR5 ;  /* 0x0000000500097c82 */ /* 0x000fe20008000000 */
[----:B------:R4:W-:Y:S01]  /*1a00*/  UTMALDG.3D.2CTA [UR24], [UR42], desc[URZ] ;  /* 0x0000ff182a0075b4 */ /* 0x0009e20008211000 */
[----:B------:R-:W-:-:S04]  /*1a10*/  UIADD3 UR35, UPT, UPT, UR35, 0x1, URZ ;  /* 0x0000000123237890 */ /* 0x000fc8000fffe0ff */
[----:B------:R-:W-:Y:S01]  /*1a20*/  UISETP.NE.AND UP0, UPT, UR35, 0x20, UPT ;  /* 0x000000202300788c */ /* 0x000fe2000bf05270 */
[----:B------:R4:W-:Y:S01]  /*1a30*/  UTMALDG.3D.2CTA [UR16], [UR40], desc[URZ] ;  /* 0x0000ff10280075b4 */ /* 0x0009e20008211000 */
[----:B------:R4:W-:Y:S01]  /*1a40*/  UTMALDG.4D.MULTICAST.2CTA [UR8], [UR38], UR29, desc[URZ] ;  /* 0x0000ff08260073b4 */ /* 0x0009e2000821981d */
[----:B------:R4:W1:Y:S06]  /*1a50*/  @!P0 SYNCS.PHASECHK.TRANS64.TRYWAIT P1, [UR33+0x38], R0 ;  /* 0x00003800ff0085a7 */ /* 0x00086c0008021121 */
[----:B------:R-:W-:Y:S05]  /*1a60*/  BRA.U UP0, `(.L_x_32) ;  /* 0xfffffffd00447547 */ /* 0x000fea000b83ffff */
[----:B--2---:R-:W-:Y:S02]  /*1a70*/  LEA R3, R8, UR34, 0x3 ;  /* 0x0000002208037c11 */ /* 0x004fe4000f8e18ff */
[----:B------:R-:W-:-:S04]  /*1a80*/  SHF.L.U32 R4, R2, 0x1f, RZ ;  /* 0x0000001f02047819 */ /* 0x000fc800000006ff */
[----:B------:R-:W2:Y:S02]  /*1a90*/  SYNCS.PHASECHK.TRANS64.TRYWAIT P0, [R3+URZ+0x90], R4 ;  /* 0x00009004030075a7 */ /* 0x000ea400080011ff */
[----:B--2---:R-:W-:Y:S05]  /*1aa0*/  @!P0 BRA `(.L_x_33) ;  /* 0x0000003c00708947 */ /* 0x004fea0003800000 */
.L_x_96:
[C---:B------:R-:W-:Y:S01]  /*1ab0*/  LEA R4, R8.reuse, UR34, 0x4 ;  /* 0x0000002208047c11 */ /* 0x040fe2000f8e20ff */
[----:B------:R-:W-:Y:S02]  /*1ac0*/  VIADD R8, R8, 0x1 ;  /* 0x0000000108087836 */ /* 0x000fe40000000000 */
[----:B----4-:R-:W-:-:S03]  /*1ad0*/  IMAD.MOV.U32 R0, RZ, RZ, 0x1 ;  /* 0x00000001ff007424 */ /* 0x010fc600078e00ff */
[----:B--2---:R-:W2:Y:S01]  /*1ae0*/  LDS.128 R4, [R4+0x33c10] ;  /* 0x033c100004047984 */ /* 0x004ea20000000c00 */
[C---:B-1----:R-:W-:Y:S01]  /*1af0*/  ISETP.NE.AND P1, PT, R8.reuse, 0x2, PT ;  /* 0x000000020800780c */ /* 0x042fe20003f25270 */
[----:B------:R1:W-:Y:S06]  /*1b00*/  MEMBAR.ALL.CTA ;  /* 0x0000000000007992 */ /* 0x0003ec0000008000 */
[----:B-1----:R-:W1:Y:S01]  /*1b10*/  FENCE.VIEW.ASYNC.S ;  /* 0x00000000000073c6 */ /* 0x002e620000000000 */
[----:B------:R-:W-:Y:S01]  /*1b20*/  SEL R8, R8, RZ, P1 ;  /* 0x000000ff08087207 */ /* 0x000fe20000800000 */
[----:B-1----:R1:W-:Y:S01]  /*1b30*/  SYNCS.ARRIVE.TRANS64.ART0 RZ, [R3+URZ+0xa0], R0 ;  /* 0x0000a00003ff79a7 */ /* 0x0023e200085000ff */
[----:B--2---:R-:W-:-:S02]  /*1b40*/  ISETP.NE.AND P0, PT, R7, 0x1, PT ;  /* 0x000000010700780c */ /* 0x004fc40003f05270 */
[----:B------:R-:W-:Y:S02]  /*1b50*/  R2UR UR5, R4 ;  /* 0x00000000040572ca */ /* 0x000fe400000e0000 */
[----:B------:R-:W-:Y:S02]  /*1b60*/  R2UR UR12, R5 ;  /* 0x00000000050c72ca */ /* 0x000fe400000e0000 */
[----:B------:R-:W-:Y:S02]  /*1b70*/  R2UR UR28, R6 ;  /* 0x00000000061c72ca */ /* 0x000fe400000e0000 */
[----:B-1----:R-:W-:-:S04]  /*1b80*/  SEL R3, RZ, 0x1, P1 ;  /* 0x00000001ff037807 */ /* 0x002fc80000800000 */
[----:B------:R-:W-:Y:S01]  /*1b90*/  LOP3.LUT R2, R2, R3, RZ, 0x3c, !PT ;  /* 0x0000000302027212 */ /* 0x000fe200078e3cff */
[----:B------:R-:W-:Y:S08]  /*1ba0*/  @!P0 BRA `(.L_x_34) ;  /* 0xfffffff800848947 */ /* 0x000ff0000383ffff */
.L_x_28:
[----:B------:R-:W-:Y:S02]  /*1bb0*/  UIADD3 UR4, UPT, UPT, UR36, 0x2, URZ ;  /* 0x0000000224047890 */ /* 0x000fe4000fffe0ff */
[----:B------:R-:W-:-:S04]  /*1bc0*/  UISETP.NE.AND UP0, UPT, UR36, 0x6, UPT ;  /* 0x000000062400788c */ /* 0x000fc8000bf05270 */
[----:B------:R-:W-:-:S04]  /*1bd0*/  USEL UR4, UR4, 0x1, UP0 ;  /* 0x0000000104047887 */ /* 0x000fc80008000000 */
[----:B------:R-:W-:Y:S02]  /*1be0*/  UIADD3 UR5, UPT, UPT, UR4, 0x1, URZ ;  /* 0x0000000104057890 */ /* 0x000fe4000fffe0ff */
[----:B------:R-:W-:-:S04]  /*1bf0*/  UISETP.NE.AND UP1, UPT, UR4, 0x7, UPT ;  /* 0x000000070400788c */ /* 0x000fc8000bf25270 */
[----:B------:R-:W-:Y:S02]  /*1c00*/  USEL UR5, UR5, 0x1, UP1 ;  /* 0x0000000105057887 */ /* 0x000fe40008800000 */
[----:B------:R-:W-:Y:S02]  /*1c10*/  UISETP.EQ.XOR UP1, UPT, UR36, 0x6, !UP1 ;  /* 0x000000062400788c */ /* 0x000fe4000cf22a70 */
[----:B------:R-:W-:Y:S02]  /*1c20*/  UIADD3 UR4, UPT, UPT, UR5, 0x1, URZ ;  /* 0x0000000105047890 */ /* 0x000fe4000fffe0ff */
[----:B------:R-:W-:Y:S02]  /*1c30*/  UISETP.NE.AND UP0, UPT, UR5, 0x7, UPT ;  /* 0x000000070500788c */ /* 0x000fe4000bf05270 */
[----:B------:R-:W-:Y:S02]  /*1c40*/  UISETP.EQ.XOR UP1, UPT, UR5, 0x7, UP1 ;  /* 0x000000070500788c */ /* 0x000fe40008f22a70 */
[----:B------:R-:W-:-:S04]  /*1c50*/  USEL UR4, UR4, 0x1, UP0 ;  /* 0x0000000104047887 */ /* 0x000fc80008000000 */
[----:B-1----:R-:W-:Y:S02]  /*1c60*/  UIADD3 UR6, UPT, UPT, UR4, 0x1, URZ ;  /* 0x0000000104067890 */ /* 0x002fe4000fffe0ff */
[----:B------:R-:W-:Y:S02]  /*1c70*/  UISETP.NE.AND UP0, UPT, UR4, 0x7, UPT ;  /* 0x000000070400788c */ /* 0x000fe4000bf05270 */
[----:B------:R-:W-:Y:S02]  /*1c80*/  UISETP.EQ.XOR UP1, UPT, UR4, 0x7, UP1 ;  /* 0x000000070400788c */ /* 0x000fe40008f22a70 */
[----:B------:R-:W-:-:S04]  /*1c90*/  USEL UR6, UR6, 0x1, UP0 ;  /* 0x0000000106067887 */ /* 0x000fc80008000000 */
[----:B------:R-:W-:Y:S02]  /*1ca0*/  UIADD3 UR5, UPT, UPT, UR6, 0x1, URZ ;  /* 0x0000000106057890 */ /* 0x000fe4000fffe0ff */
[----:B------:R-:W-:Y:S02]  /*1cb0*/  UISETP.NE.AND UP0, UPT, UR6, 0x7, UPT ;  /* 0x000000070600788c */ /* 0x000fe4000bf05270 */
[----:B------:R-:W-:Y:S02]  /*1cc0*/  UISETP.EQ.XOR UP1, UPT, UR6, 0x7, UP1 ;  /* 0x000000070600788c */ /* 0x000fe40008f22a70 */
[----:B------:R-:W-:-:S04]  /*1cd0*/  USEL UR5, UR5, 0x1, UP0 ;  /* 0x0000000105057887 */ /* 0x000fc80008000000 */
[----:B------:R-:W-:Y:S02]  /*1ce0*/  UISETP.EQ.XOR UP1, UPT, UR5, 0x7, UP1 ;  /* 0x000000070500788c */ /* 0x000fe40008f22a70 */
[----:B------:R-:W-:Y:S02]  /*1cf0*/  UISETP.NE.AND UP0, UPT, UR5, 0x7, UPT ;  /* 0x000000070500788c */ /* 0x000fe4000bf05270 */
[----:B------:R-:W-:Y:S02]  /*1d00*/  USEL UR4, URZ, 0x1, !UP1 ;  /* 0x00000001ff047887 */ /* 0x000fe4000c800000 */
[----:B------:R-:W-:Y:S02]  /*1d10*/  USEL UR5, UR5, URZ, UP0 ;  /* 0x000000ff05057287 */ /* 0x000fe40008000000 */
[----:B------:R-:W-:Y:S02]  /*1d20*/  ULOP3.LUT UR4, UR37, UR4, URZ, 0x3c, !UPT ;  /* 0x0000000425047292 */ /* 0x000fe4000f8e3cff */
[----:B------:R-:W-:-:S02]  /*1d30*/  ULEA UR5, UR5, UR34, 0x3 ;  /* 0x0000002205057291 */ /* 0x000fc4000f8e18ff */
[----:B------:R-:W-:Y:S02]  /*1d40*/  USHF.L.U32 UR4, UR4, 0x1f, URZ ;  /* 0x0000001f04047899 */ /* 0x000fe400080006ff */
[----:B------:R-:W-:-:S04]  /*1d50*/  UISETP.NE.AND UP0, UPT, UR23, URZ, UPT ;  /* 0x000000ff1700728c */ /* 0x000fc8000bf05270 */
[----:B------:R-:W-:-:S04]  /*1d60*/  MOV R0, UR4 ;  /* 0x0000000400007c02 */ /* 0x000fc80008000f00 */
[----:B------:R-:W1:Y:S02]  /*1d70*/  SYNCS.PHASECHK.TRANS64.TRYWAIT P0, [UR5+0x38], R0 ;  /* 0x00003800ff0075a7 */ /* 0x000e640008001105 */
[----:B-1----:R-:W-:Y:S05]  /*1d80*/  @!P0 BRA `(.L_x_35) ;  /* 0x0000003800d08947 */ /* 0x002fea0003800000 */
.L_x_98:
[----:B------:R-:W-:Y:S05]  /*1d90*/  BRA.U UP0, `(.L_x_26) ;  /* 0x00000001000c7547 */ /* 0x000fea000b800000 */
[----:B------:R-:W-:-:S13]  /*1da0*/  ELECT P0, URZ, PT ;  /* 0x0000000000ff782f */ /* 0x000fda0003800000 */
[----:B-1----:R-:W-:-:S04]  /*1db0*/  @P0 MOV R0, 0xd000 ;  /* 0x0000d00000000802 */ /* 0x002fc80000000f00 */
[----:B------:R3:W-:Y:S03]  /*1dc0*/  @P0 SYNCS.ARRIVE.TRANS64 RZ, [UR5], R0 ;  /* 0x00000000ffff09a7 */ /* 0x0007e60008000005 */
.L_x_26:
[----:B------:R-:W-:-:S13]  /*1dd0*/  ISETP.NE.AND P0, PT, R126, 0x4, PT ;  /* 0x000000047e00780c */ /* 0x000fda0003f05270 */
[----:B------:R-:W-:Y:S05]  /*1de0*/  @P0 BRA `(.L_x_36) ;  /* 0x0000000c00580947 */ /* 0x000fea0003800000 */
[----:B------:R-:W4:Y:S01]  /*1df0*/  S2UR UR12, SR_CgaCtaId ;  /* 0x00000000000c79c3 */ /* 0x000f220000008800 */
[----:B------:R-:W-:Y:S01]  /*1e00*/  NOP ;  /* 0x0000000000007918 */ /* 0x000fe20000000000 */
[----:B------:R-:W-:Y:S02]  /*1e10*/  UMOV UR4, 0x400 ;  /* 0x0000040000047882 */ /* 0x000fe40000000000 */
[----:B----4-:R-:W-:-:S04]  /*1e20*/  ULEA UR12, UR12, UR4, 0x18 ;  /* 0x000000040c0c7291 */ /* 0x010fc8000f8ec0ff */
[----:B------:R-:W-:Y:S06]  /*1e30*/  BAR.SYNC.DEFER_BLOCKING 0x3, 0xa0 ;  /* 0x00c2800000007b1d */ /* 0x000fec0000010000 */
[----:B-1-3--:R-:W1:Y:S01]  /*1e40*/  LDS R0, [UR12+0xb8] ;  /* 0x0000b80cff007984 */ /* 0x00ae620008000800 */
[----:B------:R-:W3:Y:S02]  /*1e50*/  SYNCS.PHASECHK.TRANS64.TRYWAIT P0, [UR12+0x90], RZ ;  /* 0x000090ffff0075a7 */ /* 0x000ee4000800110c */
[----:B-1-3--:R-:W-:Y:S05]  /*1e60*/  @!P0 BRA `(.L_x_37) ;  /* 0x0000003800b88947 */ /* 0x00afea0003800000 */
.L_x_100:
[----:B--2---:R-:W2:Y:S01]  /*1e70*/  LDS R3, [UR12+0x33c1c] ;  /* 0x033c1c0cff037984 */ /* 0x004ea20008000800 */
[----:B-1----:R-:W-:Y:S01]  /*1e80*/  IMAD.MOV.U32 R2, RZ, RZ, 0x1 ;  /* 0x00000001ff027424 */ /* 0x002fe200078e00ff */
[----:B------:R-:W-:Y:S01]  /*1e90*/  R2UR UR35, R0 ;  /* 0x00000000002372ca */ /* 0x000fe200000e0000 */
[----:B------:R-:W-:Y:S01]  /*1ea0*/  UMOV UR33, 0x1 ;  /* 0x0000000100217882 */ /* 0x000fe20000000000 */
[----:B------:R1:W-:Y:S06]  /*1eb0*/  MEMBAR.ALL.CTA ;  /* 0x0000000000007992 */ /* 0x0003ec0000008000 */
[----:B-1----:R-:W1:Y:S01]  /*1ec0*/  FENCE.VIEW.ASYNC.S ;  /* 0x00000000000073c6 */ /* 0x002e620000000000 */
[----:B------:R-:W-:Y:S01]  /*1ed0*/  UMOV UR34, 0x1 ;  /* 0x0000000100227882 */ /* 0x000fe20000000000 */
[----:B------:R-:W-:Y:S01]  /*1ee0*/  IMAD.MOV.U32 R0, RZ, RZ, 0x1 ;  /* 0x00000001ff007424 */ /* 0x000fe200078e00ff */
[----:B-1----:R1:W-:Y:S01]  /*1ef0*/  SYNCS.ARRIVE.TRANS64.ART0 RZ, [UR12+0xa0], R2 ;  /* 0x0000a002ffff79a7 */ /* 0x0023e2000850000c */
[----:B--2---:R-:W-:-:S13]  /*1f00*/  ISETP.NE.AND P0, PT, R3, 0x1, PT ;  /* 0x000000010300780c */ /* 0x004fda0003f05270 */
[----:B-1----:R-:W-:Y:S05]  /*1f10*/  @P0 BRA `(.L_x_38) ;  /* 0x0000000800c40947 */ /* 0x002fea0003800000 */
[----:B------:R-:W-:Y:S01]  /*1f20*/  UIADD3 UR10, UPT, UPT, UR35, 0x100, URZ ;  /* 0x00000100230a7890 */ /* 0x000fe2000fffe0ff */
[----:B------:R-:W-:Y:S01]  /*1f30*/  HFMA2 R5, -RZ, RZ, 0, 5.9604644775390625e-08 ;  /* 0x00000001ff057431 */ /* 0x000fe200000001ff */
[----:B------:R-:W-:Y:S01]  /*1f40*/  UIADD3 UR8, UPT, UPT, UR35, 0x104, URZ ;  /* 0x0000010423087890 */ /* 0x000fe2000fffe0ff */
[----:B------:R-:W-:Y:S01]  /*1f50*/  MOV R4, RZ ;  /* 0x000000ff00047202 */ /* 0x000fe20000000f00 */
[----:B------:R-:W-:Y:S02]  /*1f60*/  UIADD3 UR6, UPT, UPT, UR35, -0x7fffff00, URZ ;  /* 0x8000010023067890 */ /* 0x000fe4000fffe0ff */
[----:B------:R-:W-:Y:S02]  /*1f70*/  UIADD3 UR4, UPT, UPT, UR35, -0x7ffffefc, URZ ;  /* 0x8000010423047890 */ /* 0x000fe4000fffe0ff */
[----:B------:R-:W-:Y:S02]  /*1f80*/  UIADD3 UR11, UPT, UPT, UR35, 0x110, URZ ;  /* 0x00000110230b7890 */ /* 0x000fe4000fffe0ff */
[----:B------:R-:W-:Y:S01]  /*1f90*/  USHF.R.U32.HI UR32, URZ, 0x1, UR10 ;  /* 0x00000001ff207899 */ /* 0x000fe2000801160a */
[----:B------:R-:W-:Y:S01]  /*1fa0*/  UMOV UR36, 0x10a02000 ;  /* 0x10a0200000247882 */ /* 0x000fe20000000000 */
[----:B------:R-:W-:-:S02]  /*1fb0*/  UIADD3 UR9, UPT, UPT, UR35, 0x114, URZ ;  /* 0x0000011423097890 */ /* 0x000fc4000fffe0ff */
[----:B------:R-:W-:Y:S02]  /*1fc0*/  UIADD3 UR7, UPT, UPT, UR35, -0x7ffffef0, URZ ;  /* 0x8000011023077890 */ /* 0x000fe4000fffe0ff */
[----:B------:R-:W-:Y:S02]  /*1fd0*/  UIADD3 UR5, UPT, UPT, UR35, -0x7ffffeec, URZ ;  /* 0x8000011423057890 */ /* 0x000fe4000fffe0ff */
[----:B------:R-:W-:Y:S02]  /*1fe0*/  USHF.R.U32.HI UR28, URZ, 0x1, UR6 ;  /* 0x00000001ff1c7899 */ /* 0x000fe40008011606 */
[----:B------:R-:W-:Y:S02]  /*1ff0*/  USHF.R.U32.HI UR25, URZ, 0x1, UR8 ;  /* 0x00000001ff197899 */ /* 0x000fe40008011608 */
[----:B------:R-:W-:Y:S02]  /*2000*/  USHF.R.U32.HI UR16, URZ, 0x1, UR4 ;  /* 0x00000001ff107899 */ /* 0x000fe40008011604 */
[----:B------:R-:W-:-:S02]  /*2010*/  UIADD3 UR18, UPT, UPT, UR12, 0x32000, URZ ;  /* 0x000320000c127890 */ /* 0x000fc4000fffe0ff */
[----:B------:R-:W-:Y:S02]  /*2020*/  UIADD3 UR19, UPT, UPT, UR12, 0x30400, URZ ;  /* 0x000304000c137890 */ /* 0x000fe4000fffe0ff */
[----:B------:R-:W-:Y:S02]  /*2030*/  UIADD3 UR20, UPT, UPT, UR12, 0x6400, URZ ;  /* 0x000064000c147890 */ /* 0x000fe4000fffe0ff */
[----:B------:R-:W-:Y:S02]  /*2040*/  UIADD3 UR24, UPT, UPT, UR12, 0x22400, URZ ;  /* 0x000224000c187890 */ /* 0x000fe4000fffe0ff */
[----:B------:R-:W-:Y:S02]  /*2050*/  ULOP3.LUT UR37, UR15, 0x1, URZ, 0x3c, !UPT ;  /* 0x000000010f257892 */ /* 0x000fe4000f8e3cff */
[----:B------:R-:W-:Y:S02]  /*2060*/  USEL UR34, URZ, 0x4000, UP6 ;  /* 0x00004000ff227887 */ /* 0x000fe4000b000000 */
[----:B------:R-:W-:-:S02]  /*2070*/  USHF.R.U32.HI UR29, URZ, 0x1a, UR11 ;  /* 0x0000001aff1d7899 */ /* 0x000fc4000801160b */
[----:B------:R-:W-:Y:S02]  /*2080*/  USEL UR36, UR36, 0x10a00000, !UP5 ;  /* 0x10a0000024247887 */ /* 0x000fe4000e800000 */
[----:B------:R-:W-:Y:S02]  /*2090*/  ULOP3.LUT UR32, UR32, 0x60000000, URZ, 0xc0, !UPT ;  /* 0x6000000020207892 */ /* 0x000fe4000f8ec0ff */
[----:B------:R-:W-:Y:S02]  /*20a0*/  USHF.R.U32.HI UR27, URZ, 0x1a, UR7 ;  /* 0x0000001aff1b7899 */ /* 0x000fe40008011607 */
[----:B------:R-:W-:Y:S02]  /*20b0*/  USHF.R.U32.HI UR17, URZ, 0x1a, UR9 ;  /* 0x0000001aff117899 */ /* 0x000fe40008011609 */
[----:B------:R-:W-:Y:S02]  /*20c0*/  USHF.R.U32.HI UR13, URZ, 0x1a, UR5 ;  /* 0x0000001aff0d7899 */ /* 0x000fe40008011605 */
[----:B------:R-:W-:-:S02]  /*20d0*/  ULOP3.LUT UR28, UR28, 0x60000000, URZ, 0xc0, !UPT ;  /* 0x600000001c1c7892 */ /* 0x000fc4000f8ec0ff */
[----:B------:R-:W-:Y:S02]  /*20e0*/  ULOP3.LUT UR25, UR25, 0x60000000, URZ, 0xc0, !UPT ;  /* 0x6000000019197892 */ /* 0x000fe4000f8ec0ff */
[----:B------:R-:W-:Y:S02]  /*20f0*/  ULOP3.LUT UR16, UR16, 0x60000000, URZ, 0xc0, !UPT ;  /* 0x6000000010107892 */ /* 0x000fe4000f8ec0ff */
[----:B------:R-:W-:Y:S02]  /*2100*/  USHF.L.U32 UR26, UR33, UR15, URZ ;  /* 0x0000000f211a7299 */ /* 0x000fe400080006ff */
[----:B------:R-:W-:Y:S02]  /*2110*/  USHF.R.U32.HI UR18, URZ, 0x4, UR18 ;  /* 0x00000004ff127899 */ /* 0x000fe40008011612 */
[----:B------:R-:W-:Y:S02]  /*2120*/  USHF.R.U32.HI UR19, URZ, 0x4, UR19 ;  /* 0x00000004ff137899 */ /* 0x000fe40008011613 */
[----:B------:R-:W-:-:S02]  /*2130*/  USHF.R.U32.HI UR20, URZ, 0x4, UR20 ;  /* 0x00000004ff147899 */ /* 0x000fc40008011614 */
[----:B------:R-:W-:Y:S02]  /*2140*/  USHF.R.U32.HI UR24, URZ, 0x4, UR24 ;  /* 0x00000004ff187899 */ /* 0x000fe40008011618 */
[----:B------:R-:W-:Y:S02]  /*2150*/  USHF.L.U32 UR33, UR33, UR37, URZ ;  /* 0x0000002521217299 */ /* 0x000fe400080006ff */
[----:B------:R-:W-:Y:S02]  /*2160*/  UIADD3 UR36, UPT, UPT, UR34, UR36, URZ ;  /* 0x0000002422247290 */ /* 0x000fe4000fffe0ff */
[----:B------:R-:W-:Y:S02]  /*2170*/  ULOP3.LUT UR29, UR32, 0x30, UR29, 0xf8, !UPT ;  /* 0x00000030201d7892 */ /* 0x000fe4000f8ef81d */
[----:B------:R-:W-:Y:S02]  /*2180*/  ULOP3.LUT UR27, UR28, 0x30, UR27, 0xf8, !UPT ;  /* 0x000000301c1b7892 */ /* 0x000fe4000f8ef81b */
[----:B------:R-:W-:-:S02]  /*2190*/  ULOP3.LUT UR17, UR25, 0x30, UR17, 0xf8, !UPT ;  /* 0x0000003019117892 */ /* 0x000fc4000f8ef811 */
[----:B------:R-:W-:Y:S02]  /*21a0*/  ULOP3.LUT UR13, UR16, 0x30, UR13, 0xf8, !UPT ;  /* 0x00000030100d7892 */ /* 0x000fe4000f8ef80d */
[----:B------:R-:W-:Y:S02]  /*21b0*/  ULOP3.LUT UR18, UR18, 0x3fc0, URZ, 0xc0, !UPT ;  /* 0x00003fc012127892 */ /* 0x000fe4000f8ec0ff */
[----:B------:R-:W-:Y:S02]  /*21c0*/  ULOP3.LUT UR19, UR19, 0x3fc0, URZ, 0xc0, !UPT ;  /* 0x00003fc013137892 */ /* 0x000fe4000f8ec0ff */
[----:B------:R-:W-:Y:S02]  /*21d0*/  ULOP3.LUT UR20, UR20, 0x3fc0, URZ, 0xc0, !UPT ;  /* 0x00003fc014147892 */ /* 0x000fe4000f8ec0ff */
[----:B------:R-:W-:Y:S02]  /*21e0*/  ULOP3.LUT UR24, UR24, 0x3fc0, URZ, 0xc0, !UPT ;  /* 0x00003fc018187892 */ /* 0x000fe4000f8ec0ff */
[----:B------:R-:W-:-:S02]  /*21f0*/  ULOP3.LUT UR26, UR33, 0xffff, UR26, 0xc8, !UPT ;  /* 0x0000ffff211a7892 */ /* 0x000fc4000f8ec81a */
[----:B------:R-:W-:Y:S02]  /*2200*/  ULOP3.LUT UR55, UR29, UR36, URZ, 0xfc, !UPT ;  /* 0x000000241d377292 */ /* 0x000fe4000f8efcff */
[----:B------:R-:W-:Y:S02]  /*2210*/  ULOP3.LUT UR49, UR27, UR36, URZ, 0xfc, !UPT ;  /* 0x000000241b317292 */ /* 0x000fe4000f8efcff */
[----:B------:R-:W-:Y:S02]  /*2220*/  ULOP3.LUT UR43, UR17, UR36, URZ, 0xfc, !UPT ;  /* 0x00000024112b7292 */ /* 0x000fe4000f8efcff */
[----:B------:R-:W-:Y:S02]  /*2230*/  ULOP3.LUT UR37, UR13, UR36, URZ, 0xfc, !UPT ;  /* 0x000000240d257292 */ /* 0x000fe4000f8efcff */
[----:B------:R-:W-:Y:S02]  /*2240*/  UISETP.NE.AND UP0, UPT, UR23, URZ, UPT ;  /* 0x000000ff1700728c */ /* 0x000fe4000bf05270 */
[----:B------:R-:W-:-:S02]  /*2250*/  ULOP3.LUT UR18, UR18, 0x10000, URZ, 0xfc, !UPT ;  /* 0x0001000012127892 */ /* 0x000fc4000f8efcff */
[----:B------:R-:W-:Y:S02]  /*2260*/  ULOP3.LUT UR19, UR19, 0x10000, URZ, 0xfc, !UPT ;  /* 0x0001000013137892 */ /* 0x000fe4000f8efcff */
[----:B------:R-:W-:Y:S02]  /*2270*/  ULOP3.LUT UR20, UR20, 0x10000, URZ, 0xfc, !UPT ;  /* 0x0001000014147892 */ /* 0x000fe4000f8efcff */
[----:B------:R-:W-:Y:S02]  /*2280*/  ULOP3.LUT UR24, UR24, 0x10000, URZ, 0xfc, !UPT ;  /* 0x0001000018187892 */ /* 0x000fe4000f8efcff */
[----:B------:R-:W-:Y:S01]  /*2290*/  UISETP.NE.AND UP1, UPT, UR23, URZ, UPT ;  /* 0x000000ff1700728c */ /* 0x000fe2000bf25270 */
[----:B------:R-:W-:Y:S01]  /*22a0*/  UMOV UR34, 0x1 ;  /* 0x0000000100227882 */ /* 0x000fe20000000000 */
[----:B------:R-:W-:Y:S01]  /*22b0*/  UMOV UR33, URZ ;  /* 0x000000ff00217c82 */ /* 0x000fe20008000000 */
[----:B------:R-:W-:Y:S01]  /*22c0*/  UMOV UR32, URZ ;  /* 0x000000ff00207c82 */ /* 0x000fe20008000000 */
[----:B------:R-:W-:Y:S01]  /*22d0*/  UMOV UR29, URZ ;  /* 0x000000ff001d7c82 */ /* 0x000fe20008000000 */
[----:B------:R-:W-:Y:S01]  /*22e0*/  UMOV UR54, URZ ;  /* 0x000000ff00367c82 */ /* 0x000fe20008000000 */
[----:B------:R-:W-:Y:S01]  /*22f0*/  UMOV UR48, URZ ;  /* 0x000000ff00307c82 */ /* 0x000fe20008000000 */
[----:B------:R-:W-:Y:S01]  /*2300*/  UMOV UR42, URZ ;  /* 0x000000ff002a7c82 */ /* 0x000fe20008000000 */
[----:B------:R-:W-:-:S05]  /*2310*/  UMOV UR36, URZ ;  /* 0x000000ff00247c82 */ /* 0x000fca0008000000 */
.L_x_47:
[----:B------:R-:W-:Y:S01]  /*2320*/  PLOP3.LUT P0, PT, PT, PT, UP0, 0x80, 0x8 ;  /* 0x000000000008781c */ /* 0x000fe20003f0f008 */
[----:B------:R-:W-:Y:S01]  /*2330*/  @!UP0 USHF.L.U32 UR16, UR32, 0x1f, URZ ;  /* 0x0000001f20108899 */ /* 0x000fe200080006ff */
[----:B----4-:R-:W-:Y:S01]  /*2340*/  PLOP3.LUT P3, PT, PT, PT, PT, 0x80, 0x8 ;  /* 0x000000000008781c */ /* 0x010fe20003f6f070 */
[----:B------:R-:W-:Y:S01]  /*2350*/  @!UP0 ULEA UR25, UR29, UR12, 0x3 ;  /* 0x0000000c1d198291 */ /* 0x000fe2000f8e18ff */
[----:B------:R-:W-:Y:S01]  /*2360*/  PLOP3.LUT P2, PT, PT, PT, PT, 0x8, 0x80 ;  /* 0x000000000080781c */ /* 0x000fe20003f4e170 */
[----:B-1----:R-:W-:Y:S02]  /*2370*/  @!UP0 USHF.L.U32 UR13, UR34, 0x1f, URZ ;  /* 0x0000001f220d8899 */ /* 0x002fe400080006ff */
[----:B------:R-:W-:Y:S01]  /*2380*/  ULEA UR17, UR33, UR12, 0x3 ;  /* 0x0000000c21117291 */ /* 0x000fe2000f8e18ff */
[----:B--2---:R-:W-:Y:S01]  /*2390*/  IMAD.U32 R2, RZ, RZ, UR16 ;  /* 0x00000010ff027e24 */ /* 0x004fe2000f8e00ff */
[----:B------:R-:W-:Y:S02]  /*23a0*/  ULEA UR16, UR33, UR35, 0x7 ;  /* 0x0000002321107291 */ /* 0x000fe4000f8e38ff */
[----:B------:R-:W-:Y:S01]  /*23b0*/  IMAD.U32 R0, RZ, RZ, UR13 ;  /* 0x0000000dff007e24 */ /* 0x000fe2000f8e00ff */
[----:B------:R-:W-:-:S02]  /*23c0*/  UPLOP3.LUT UP4, UPT, UPT, UPT, UPT, 0x40, 0x4 ;  /* 0x000000000004789c */ /* 0x000fc40003f8e870 */
[----:B------:R1:W2:Y:S02]  /*23d0*/  @!P0 SYNCS.PHASECHK.TRANS64.TRYWAIT P3, [UR25], R2 ;  /* 0x00000002ff0085a7 */ /* 0x0002a40008061119 */
[----:B------:R-:W3:Y:S02]  /*23e0*/  @!P0 SYNCS.PHASECHK.TRANS64.TRYWAIT P1, [UR17+0x80], R0 ;  /* 0x00008000ff0085a7 */ /* 0x000ee40008021111 */
[----:B---3--:R-:W-:-:S13]  /*23f0*/  @!P0 PLOP3.LUT P2, PT, P1, PT, PT, 0x8, 0x80 ;  /* 0x000000000080881c */ /* 0x008fda0000f4e170 */
[----:B-12---:R-:W-:Y:S05]  /*2400*/  @!P2 BRA `(.L_x_39) ;  /* 0x000000000010a947 */ /* 0x006fea0003800000 */
[----:B------:R-:W-:-:S06]  /*2410*/  USHF.L.U32 UR13, UR34, 0x1f, URZ ;  /* 0x0000001f220d7899 */ /* 0x000fcc00080006ff */
[----:B------:R-:W-:-:S04]  /*2420*/  MOV R0, UR13 ;  /* 0x0000000d00007c02 */ /* 0x000fc80008000f00 */
[----:B------:R-:W1:Y:S02]  /*2430*/  SYNCS.PHASECHK.TRANS64.TRYWAIT P0, [UR17+0x80], R0 ;  /* 0x00008000ff0075a7 */ /* 0x000e640008001111 */
[----:B-1----:R-:W-:Y:S05]  /*2440*/  @!P0 BRA `(.L_x_40) ;  /* 0x0000003400588947 */ /* 0x002fea0003800000 */
.L_x_39:
[----:B------:R-:W-:Y:S01]  /*2450*/  UMOV UR28, URZ ;  /* 0x000000ff001c7c82 */ /* 0x000fe20008000000 */
.L_x_44:
[----:B--234-:R-:W-:Y:S05]  /*2460*/  BRA.U UP0, `(.L_x_41) ;  /* 0x0000000100a87547 */ /* 0x01cfea000b800000 */
[----:B------:R-:W-:Y:S02]  /*2470*/  ULEA UR66, UR29, UR19, 0x6 ;  /* 0x000000131d427291 */ /* 0x000fe4000f8e30ff */
[----:B------:R-:W-:Y:S02]  /*2480*/  ULEA UR62, UR29, UR18, 0x6 ;  /* 0x000000121d3e7291 */ /* 0x000fe4000f8e30ff */
[----:B------:R-:W-:Y:S02]  /*2490*/  ULEA UR58, UR29, UR24, 0x9 ;  /* 0x000000181d3a7291 */ /* 0x000fe4000f8e48ff */
[----:B------:R-:W-:Y:S02]  /*24a0*/  ULEA UR56, UR29, UR20, 0xa ;  /* 0x000000141d387291 */ /* 0x000fe4000f8e50ff */
[----:B------:R-:W-:Y:S02]  /*24b0*/  ULEA UR13, UR29, UR12, 0x3 ;  /* 0x0000000c1d0d7291 */ /* 0x000fe4000f8e18ff */
[----:B------:R-:W-:Y:S02]  /*24c0*/  UIADD3 UR64, UPT, UPT, UR66, 0x20, URZ ;  /* 0x0000002042407890 */ /* 0x000fe4000fffe0ff */
[----:B------:R-:W-:Y:S02]  /*24d0*/  UIADD3 UR60, UPT, UPT, UR62, 0x20, URZ ;  /* 0x000000203e3c7890 */ /* 0x000fe4000fffe0ff */
[----:B------:R-:W-:Y:S02]  /*24e0*/  UIADD3 UR52, UPT, UPT, UR58, 0x2, URZ ;  /* 0x000000023a347890 */ /* 0x000fe4000fffe0ff */
[----:B------:R-:W-:Y:S02]  /*24f0*/  UIADD3 UR50, UPT, UPT, UR56, 0x2, URZ ;  /* 0x0000000238327890 */ /* 0x000fe4000fffe0ff */
[----:B------:R-:W-:Y:S02]  /*2500*/  UIADD3 UR46, UPT, UPT, UR58, 0x4, URZ ;  /* 0x000000043a2e7890 */ /* 0x000fe4000fffe0ff */
[----:B------:R-:W-:Y:S02]  /*2510*/  UIADD3 UR44, UPT, UPT, UR56, 0x4, URZ ;  /* 0x00000004382c7890 */ /* 0x000fe4000fffe0ff */
[----:B------:R-:W-:Y:S02]  /*2520*/  UIADD3 UR40, UPT, UPT, UR58, 0x6, URZ ;  /* 0x000000063a287890 */ /* 0x000fe4000fffe0ff */
[----:B------:R-:W-:Y:S02]  /*2530*/  UIADD3 UR38, UPT, UPT, UR56, 0x6, URZ ;  /* 0x0000000638267890 */ /* 0x000fe4000fffe0ff */
[----:B------:R-:W-:Y:S01]  /*2540*/  UIADD3 UR27, UPT, UPT, UR13, 0x38, URZ ;  /* 0x000000380d1b7890 */ /* 0x000fe2000fffe0ff */
[----:B------:R-:W-:Y:S01]  /*2550*/  UMOV UR67, 0x4008 ;  /* 0x0000400800437882 */ /* 0x000fe20000000000 */
        /* <DEDUP_REMOVED lines=11> */
[----:B------:R-:W-:Y:S05]  /*2610*/  @P3 BRA `(.L_x_42) ;  /* 0x0000000000103947 */ /* 0x000fea0003800000 */
[----:B------:R-:W-:Y:S06]  /*2620*/  USHF.L.U32 UR25, UR32, 0x1f, URZ ;  /* 0x0000001f20197899 */ /* 0x000fec00080006ff */
[----:B-1----:R-:W-:Y:S04]  /*2630*/  MOV R0, UR25 ;  /* 0x0000001900007c02 */ /* 0x002fe80008000f00 */
[----:B------:R-:W1:Y:S02]  /*2640*/  SYNCS.PHASECHK.TRANS64.TRYWAIT P0, [UR13], R0 ;  /* 0x00000000ff0075a7 */ /* 0x000e64000800110d */
[----:B-1----:R-:W-:Y:S05]  /*2650*/  @!P0 BRA `(.L_x_43) ;  /* 0x0000003000f48947 */ /* 0x002fea0003800000 */
.L_x_42:
[----:B------:R2:W-:Y:S01]  /*2660*/  UTCCP.T.S.2CTA.4x32dp128bit tmem[UR35+0x100], gdesc[UR66] ;  /* 0x00010042230079e7 */ /* 0x0005e20009300000 */
[----:B------:R2:W-:Y:S01]  /*2670*/  UTCCP.T.S.2CTA.4x32dp128bit tmem[UR35+0x104], gdesc[UR64] ;  /* 0x00010440230079e7 */ /* 0x0005e20009300000 */
[----:B------:R2:W-:Y:S01]  /*2680*/  UTCCP.T.S.2CTA.4x32dp128bit tmem[UR35+0x110], gdesc[UR62] ;  /* 0x0001103e230079e7 */ /* 0x0005e20009300000 */
[----:B------:R2:W-:Y:S01]  /*2690*/  UTCCP.T.S.2CTA.4x32dp128bit tmem[UR35+0x114], gdesc[UR60] ;  /* 0x0001143c230079e7 */ /* 0x0005e20009300000 */
[----:B------:R2:W-:Y:S01]  /*26a0*/  UTCQMMA.2CTA gdesc[UR56], gdesc[UR58], tmem[UR16], tmem[UR54], idesc[UR55], tmem[UR10], UP4 ;  /* 0x000a363a38007dea */ /* 0x0005e2000a200310 */
[----:B------:R2:W-:Y:S01]  /*26b0*/  UTCQMMA.2CTA gdesc[UR50], gdesc[UR52], tmem[UR16], tmem[UR48], idesc[UR49], tmem[UR6], UPT ;  /* 0x0006303432007dea */ /* 0x0005e2000ba00310 */
[----:B------:R2:W-:Y:S01]  /*26c0*/  UTCQMMA.2CTA gdesc[UR44], gdesc[UR46], tmem[UR16], tmem[UR42], idesc[UR43], tmem[UR8], UPT ;  /* 0x00082a2e2c007dea */ /* 0x0005e2000ba00310 */
[----:B------:R-:W-:Y:S01]  /*26d0*/  UPLOP3.LUT UP4, UPT, UPT, UPT, UPT, 0x80, 0x8 ;  /* 0x000000000008789c */ /* 0x000fe20003f8f070 */
[----:B------:R2:W-:Y:S01]  /*26e0*/  UTCQMMA.2CTA gdesc[UR38], gdesc[UR40], tmem[UR16], tmem[UR36], idesc[UR37], tmem[UR4], UPT ;  /* 0x0004242826007dea */ /* 0x0005e2000ba00310 */
[----:B------:R2:W-:Y:S01]  /*26f0*/  UTCBAR.2CTA.MULTICAST [UR27], URZ, UR26 ;  /* 0x000000ff1b0073e9 */ /* 0x0005e2000820081a */
[----:B------:R-:W-:Y:S02]  /*2700*/  NOP ;  /* 0x0000000000007918 */ /* 0x000fe40000000000 */
.L_x_41:
[----:B------:R-:W-:Y:S01]  /*2710*/  UIADD3 UR29, UPT, UPT, UR29, 0x1, URZ ;  /* 0x000000011d1d7890 */ /* 0x000fe2000fffe0ff */
[----:B------:R-:W-:Y:S01]  /*2720*/  PLOP3.LUT P3, PT, PT, PT, PT, 0x80, 0x8 ;  /* 0x000000000008781c */ /* 0x000fe20003f6f070 */
[----:B------:R-:W-:Y:S02]  /*2730*/  UISETP.GT.U32.AND UP3, UPT, UR28, 0x1e, UPT ;  /* 0x0000001e1c00788c */ /* 0x000fe4000bf64070 */
[----:B------:R-:W-:Y:S02]  /*2740*/  UISETP.NE.AND UP2, UPT, UR29, 0x7, UPT ;  /* 0x000000071d00788c */ /* 0x000fe4000bf45270 */
[----:B------:R-:W-:Y:S02]  /*2750*/  UISETP.NE.OR UP3, UPT, UR23, URZ, UP3 ;  /* 0x000000ff1700728c */ /* 0x000fe40009f65670 */
[----:B------:R-:W-:Y:S02]  /*2760*/  USEL UR13, URZ, 0x1, UP2 ;  /* 0x00000001ff0d7887 */ /* 0x000fe40009000000 */
[----:B------:R-:W-:Y:S02]  /*2770*/  USEL UR29, UR29, URZ, UP2 ;  /* 0x000000ff1d1d7287 */ /* 0x000fe40009000000 */
[----:B------:R-:W-:Y:S01]  /*2780*/  ULOP3.LUT UR32, UR32, UR13, URZ, 0x3c, !UPT ;  /* 0x0000000d20207292 */ /* 0x000fe2000f8e3cff */
[----:B------:R-:W-:Y:S01]  /*2790*/  PLOP3.LUT P0, PT, PT, PT, UP3, 0x80, 0x8 ;  /* 0x000000000008781c */ /* 0x000fe20003f0f038 */
[----:B------:R-:W-:Y:S03]  /*27a0*/  UIADD3 UR28, UPT, UPT, UR28, 0x1, URZ ;  /* 0x000000011c1c7890 */ /* 0x000fe6000fffe0ff */
[----:B------:R-:W-:Y:S02]  /*27b0*/  @!UP3 USHF.L.U32 UR13, UR32, 0x1f, URZ ;  /* 0x0000001f200db899 */ /* 0x000fe400080006ff */
[----:B------:R-:W-:Y:S02]  /*27c0*/  @!UP3 ULEA UR25, UR29, UR12, 0x3 ;  /* 0x0000000c1d19b291 */ /* 0x000fe4000f8e18ff */
[----:B------:R-:W-:Y:S02]  /*27d0*/  UISETP.NE.AND UP2, UPT, UR28, 0x20, UPT ;  /* 0x000000201c00788c */ /* 0x000fe4000bf45270 */
[----:B-1----:R-:W-:Y:S05]  /*27e0*/  IMAD.U32 R0, RZ, RZ, UR13 ;  /* 0x0000000dff007e24 */ /* 0x002fea000f8e00ff */
[----:B------:R3:W4:Y:S02]  /*27f0*/  @!P0 SYNCS.PHASECHK.TRANS64.TRYWAIT P3, [UR25], R0 ;  /* 0x00000000ff0085a7 */ /* 0x0007240008061119 */
[----:B------:R-:W-:Y:S05]  /*2800*/  BRA.U UP2, `(.L_x_44) ;  /* 0xfffffffd02147547 */ /* 0x000fea000b83ffff */
[----:B------:R-:W-:Y:S01]  /*2810*/  UIADD3 UR33, UPT, UPT, UR33, 0x1, URZ ;  /* 0x0000000121217890 */ /* 0x000fe2000fffe0ff */
[----:B------:R-:W-:Y:S01]  /*2820*/  PLOP3.LUT P0, PT, PT, PT, UP1, 0x80, 0x8 ;  /* 0x000000000008781c */ /* 0x000fe20003f0f018 */
[----:B------:R-:W-:Y:S01]  /*2830*/  IMAD.U32 R3, R4, -0x80000000, RZ ;  /* 0x8000000004037824 */ /* 0x000fe200078e00ff */
[----:B------:R-:W-:Y:S01]  /*2840*/  LEA R2, R5, UR12, 0x3 ;  /* 0x0000000c05027c11 */ /* 0x000fe2000f8e18ff */
[----:B------:R-:W-:-:S04]  /*2850*/  UISETP.NE.AND UP2, UPT, UR33, 0x2, UPT ;  /* 0x000000022100788c */ /* 0x000fc8000bf45270 */
[----:B------:R-:W-:Y:S02]  /*2860*/  USEL UR13, URZ, 0x1, UP2 ;  /* 0x00000001ff0d7887 */ /* 0x000fe40009000000 */
[----:B------:R-:W-:Y:S02]  /*2870*/  USEL UR33, UR33, URZ, UP2 ;  /* 0x000000ff21217287 */ /* 0x000fe40009000000 */
[----:B------:R-:W-:Y:S02]  /*2880*/  ULOP3.LUT UR34, UR34, UR13, URZ, 0x3c, !UPT ;  /* 0x0000000d22227292 */ /* 0x000fe4000f8e3cff */
[----:B--2---:R-:W-:Y:S02]  /*2890*/  @!UP1 ULEA UR16, UR33, UR12, 0x3 ;  /* 0x0000000c21109291 */ /* 0x004fe4000f8e18ff */
[----:B------:R-:W-:-:S06]  /*28a0*/  @!UP1 USHF.L.U32 UR13, UR34, 0x1f, URZ ;  /* 0x0000001f220d9899 */ /* 0x000fcc00080006ff */
[----:B---3--:R-:W-:Y:S01]  /*28b0*/  IMAD.U32 R0, RZ, RZ, UR13 ;  /* 0x0000000dff007e24 */ /* 0x008fe2000f8e00ff */
[----:B------:R-:W-:Y:S06]  /*28c0*/  BRA.U UP1, `(.L_x_45) ;  /* 0x0000000101107547 */ /* 0x000fec000b800000 */
[----:B------:R-:W-:Y:S01]  /*28d0*/  UIADD3 UR17, UPT, UPT, UR17, 0x70, URZ ;  /* 0x0000007011117890 */ /* 0x000fe2000fffe0ff */
[----:B------:R-:W-:-:S08]  /*28e0*/  UMOV UR13, 0x3 ;  /* 0x00000003000d7882 */ /* 0x000fd00000000000 */
[----:B------:R1:W-:Y:S01]  /*28f0*/  UTCBAR.2CTA.MULTICAST [UR17], URZ, UR13 ;  /* 0x000000ff110073e9 */ /* 0x0003e2000820080d */
[----:B------:R-:W-:Y:S02]  /*2900*/  NOP ;  /* 0x0000000000007918 */ /* 0x000fe40000000000 */
.L_x_45:
[----:B------:R2:W-:Y:S01]  /*2910*/  @!P0 SYNCS.PHASECHK.TRANS64.TRYWAIT PT, [UR16+0x80], R0 ;  /* 0x00008000ff0085a7 */ /* 0x0005e200080e1110 */
[----:B------:R-:W3:Y:S02]  /*2920*/  SYNCS.PHASECHK.TRANS64.TRYWAIT P0, [R2+URZ+0x90], R3 ;  /* 0x00009003020075a7 */ /* 0x000ee400080011ff */
[----:B--23--:R-:W-:Y:S05]  /*2930*/  @!P0 BRA `(.L_x_46) ;  /* 0x00000030005c8947 */ /* 0x00cfea0003800000 */
.L_x_104:
[C---:B------:R-:W-:Y:S01]  /*2940*/  LEA R0, R5.reuse, UR12, 0x4 ;  /* 0x0000000c05007c11 */ /* 0x040fe2000f8e20ff */
[----:B------:R-:W-:Y:S02]  /*2950*/  VIADD R5, R5, 0x1 ;  /* 0x0000000105057836 */ /* 0x000fe40000000000 */
[----:B------:R-:W-:-:S03]  /*2960*/  IMAD.MOV.U32 R3, RZ, RZ, 0x1 ;  /* 0x00000001ff037424 */ /* 0x000fc600078e00ff */
[----:B------:R-:W3:Y:S01]  /*2970*/  LDS R0, [R0+0x33c1c] ;  /* 0x033c1c0000007984 */ /* 0x000ee20000000800 */
[C---:B------:R-:W-:Y:S01]  /*2980*/  ISETP.NE.AND P1, PT, R5.reuse, 0x2, PT ;  /* 0x000000020500780c */ /* 0x040fe20003f25270 */
[----:B------:R5:W-:Y:S06]  /*2990*/  MEMBAR.ALL.CTA ;  /* 0x0000000000007992 */ /* 0x000bec0000008000 */
[----:B-----5:R-:W5:Y:S01]  /*29a0*/  FENCE.VIEW.ASYNC.S ;  /* 0x00000000000073c6 */ /* 0x020f620000000000 */
[----:B------:R-:W-:Y:S01]  /*29b0*/  SEL R5, R5, RZ, P1 ;  /* 0x000000ff05057207 */ /* 0x000fe20000800000 */
[----:B-----5:R5:W-:Y:S01]  /*29c0*/  SYNCS.ARRIVE.TRANS64.ART0 RZ, [R2+URZ+0xa0], R3 ;  /* 0x0000a00302ff79a7 */ /* 0x020be200085000ff */
[----:B---3--:R-:W-:-:S02]  /*29d0*/  ISETP.NE.AND P0, PT, R0, 0x1, PT ;  /* 0x000000010000780c */ /* 0x008fc40003f05270 */
[----:B-----5:R-:W-:-:S04]  /*29e0*/  SEL R3, RZ, 0x1, P1 ;  /* 0x00000001ff037807 */ /* 0x020fc80000800000 */
[----:B------:R-:W-:-:S07]  /*29f0*/  LOP3.LUT R4, R4, R3, RZ, 0x3c, !PT ;  /* 0x0000000304047212 */ /* 0x000fce00078e3cff */
[----:B------:R-:W-:Y:S05]  /*2a00*/  @!P0 BRA `(.L_x_47) ;  /* 0xfffffff800448947 */ /* 0x000fea000383ffff */
[----:B------:R-:W-:-:S06]  /*2a10*/  UIADD3 UR33, UPT, UPT, UR33, 0x1, URZ ;  /* 0x0000000121217890 */ /* 0x000fcc000fffe0ff */
[----:B------:R-:W-:Y:S02]  /*2a20*/  MOV R0, UR33 ;  /* 0x0000002100007c02 */ /* 0x000fe40008000f00 */
.L_x_38:
[----:B------:R-:W-:-:S09]  /*2a30*/  UISETP.NE.AND UP0, UPT, UR15, URZ, UPT ;  /* 0x000000ff0f00728c */ /* 0x000fd2000bf05270 */
[----:B------:R-:W-:Y:S05]  /*2a40*/  BRA.U UP0, `(.L_x_48) ;  /* 0x0000000100787547 */ /* 0x000fea000b800000 */
[----:B------:R-:W-:-:S04]  /*2a50*/  ISETP.NE.AND P0, PT, R0, 0x2, PT ;  /* 0x000000020000780c */ /* 0x000fc80003f05270 */
[----:B--2---:R-:W-:Y:S02]  /*2a60*/  SEL R2, RZ, 0x1, P0 ;  /* 0x00000001ff027807 */ /* 0x004fe40000000000 */
[----:B------:R-:W-:Y:S02]  /*2a70*/  SEL R0, R0, RZ, P0 ;  /* 0x000000ff00007207 */ /* 0x000fe40000000000 */
[----:B------:R-:W-:Y:S02]  /*2a80*/  LOP3.LUT R2, R2, UR34, RZ, 0x3c, !PT ;  /* 0x0000002202027c12 */ /* 0x000fe4000f8e3cff */
[----:B------:R-:W-:-:S03]  /*2a90*/  LEA R0, R0, UR12, 0x3 ;  /* 0x0000000c00007c11 */ /* 0x000fc6000f8e18ff */
[----:B------:R-:W-:-:S04]  /*2aa0*/  IMAD.U32 R2, R2, -0x80000000, RZ ;  /* 0x8000000002027824 */ /* 0x000fc800078e00ff */
[----:B------:R-:W-:-:S04]  /*2ab0*/  IMAD.MOV.U32 R3, RZ, RZ, R2 ;  /* 0x000000ffff037224 */ /* 0x000fc800078e0002 */
[----:B------:R2:W3:Y:S03]  /*2ac0*/  SYNCS.PHASECHK.TRANS64.TRYWAIT P0, [R0+URZ+0x80], R3 ;  /* 0x00008003000075a7 */ /* 0x0004e600080011ff */
[----:B---3--:R-:W-:Y:S05]  /*2ad0*/  @!P0 NANOSLEEP.SYNCS 0x989680 ;  /* 0x009896800000895d */ /* 0x008fea0003900000 */
[----:B------:R-:W3:Y:S02]  /*2ae0*/  @!P0 SYNCS.PHASECHK.TRANS64 P0, [R0+URZ+0x80], R3 ;  /* 0x00008003000085a7 */ /* 0x000ee400080010ff */
[----:B---3--:R-:W-:Y:S05]  /*2af0*/  @P0 BRA `(.L_x_48) ;  /* 0x00000000004c0947 */ /* 0x008fea0003800000 */
.L_x_49:
[----:B---3--:R3:W1:Y:S02]  /*2b00*/  SYNCS.PHASECHK.TRANS64.TRYWAIT P0, [R0+URZ+0x80], R3 ;  /* 0x00008003000075a7 */ /* 0x00866400080011ff */
[----:B-1----:R-:W-:Y:S05]  /*2b10*/  @!P0 NANOSLEEP.SYNCS 0x989680 ;  /* 0x009896800000895d */ /* 0x002fea0003900000 */
[----:B------:R-:W1:Y:S02]  /*2b20*/  @!P0 SYNCS.PHASECHK.TRANS64 P0, [R0+URZ+0x80], R3 ;  /* 0x00008003000085a7 */ /* 0x000e6400080010ff */
[----:B-1----:R-:W-:Y:S05]  /*2b30*/  @!P0 BRA `(.L_x_49) ;  /* 0xfffffffc00f08947 */ /* 0x002fea000383ffff */
[----:B------:R-:W-:Y:S05]  /*2b40*/  BRA `(.L_x_48) ;  /* 0x0000000000387947 */ /* 0x000fea0003800000 */
.L_x_36:
[----:B------:R-:W-:-:S13]  /*2b50*/  ISETP.NE.AND P0, PT, R126, RZ, PT ;  /* 0x000000ff7e00720c */ /* 0x000fda0003f05270 */
[----:B------:R-:W-:Y:S05]  /*2b60*/  @P0 BRA `(.L_x_50) ;  /* 0x00000000002c0947 */ /* 0x000fea0003800000 */
[----:B------:R-:W4:Y:S01]  /*2b70*/  S2UR UR5, SR_CgaCtaId ;  /* 0x00000000000579c3 */ /* 0x000f220000008800 */
[----:B-1----:R-:W-:Y:S01]  /*2b80*/  UMOV UR6, 0x400 ;  /* 0x0000040000067882 */ /* 0x002fe20000000000 */
[----:B------:R-:W-:Y:S01]  /*2b90*/  UMOV UR4, 0x20 ;  /* 0x0000002000047882 */ /* 0x000fe20000000000 */
[----:B------:R-:W-:Y:S01]  /*2ba0*/  ELECT P0, URZ, PT ;  /* 0x0000000000ff782f */ /* 0x000fe20003800000 */
[----:B----4-:R-:W-:Y:S02]  /*2bb0*/  ULEA UR5, UR5, UR6, 0x18 ;  /* 0x0000000605057291 */ /* 0x010fe4000f8ec0ff */
[----:B------:R-:W-:-:S04]  /*2bc0*/  UIADD3 UR6, UPT, UPT, -UR4, 0x100000, URZ ;  /* 0x0010000004067890 */ /* 0x000fc8000fffe1ff */
[----:B------:R-:W-:Y:S02]  /*2bd0*/  USHF.L.U32 UR7, UR6, 0xb, URZ ;  /* 0x0000000b06077899 */ /* 0x000fe400080006ff */
[----:B------:R-:W-:Y:S01]  /*2be0*/  USHF.L.U32 UR6, UR6, 0x1, URZ ;  /* 0x0000000106067899 */ /* 0x000fe200080006ff */
[----:B------:R-:W1:Y:S11]  /*2bf0*/  FENCE.VIEW.ASYNC.S ;  /* 0x00000000000073c6 */ /* 0x000e760000000000 */
[----:B-1----:R4:W1:Y:S02]  /*2c00*/  SYNCS.EXCH.64 URZ, [UR5+0xb0], UR6 ;  /* 0x0000b00605ff75b2 */ /* 0x0028640008000100 */
[----:B----4-:R-:W-:Y:S01]  /*2c10*/  NOP ;  /* 0x0000000000007918 */ /* 0x010fe20000000000 */
.L_x_50:
[----:B------:R-:W-:Y:S01]  /*2c20*/  NOP ;  /* 0x0000000000007918 */ /* 0x000fe20000000000 */
.L_x_48:
[C---:B------:R-:W-:Y:S02]  /*2c30*/  ISETP.NE.AND P0, PT, R126.reuse, RZ, PT ;  /* 0x000000ff7e00720c */ /* 0x040fe40003f05270 */
[----:B------:R-:W-:-:S11]  /*2c40*/  ISETP.GT.AND P1, PT, R126, 0x3, PT ;  /* 0x000000037e00780c */ /* 0x000fd60003f24270 */
[----:B------:R-:W-:Y:S05]  /*2c50*/  @P0 BRA `(.L_x_51) ;  /* 0x00000000002c0947 */ /* 0x000fea0003800000 */
[----:B------:R-:W5:Y:S01]  /*2c60*/  S2UR UR5, SR_CgaCtaId ;  /* 0x00000000000579c3 */ /* 0x000f620000008800 */
[----:B-1----:R-:W-:Y:S01]  /*2c70*/  UMOV UR6, 0x400 ;  /* 0x0000040000067882 */ /* 0x002fe20000000000 */
[----:B------:R-:W-:Y:S01]  /*2c80*/  UMOV UR4, 0x20 ;  /* 0x0000002000047882 */ /* 0x000fe20000000000 */
[----:B------:R-:W-:Y:S01]  /*2c90*/  ELECT P2, URZ, PT ;  /* 0x0000000000ff782f */ /* 0x000fe20003840000 */
[----:B-----5:R-:W-:Y:S02]  /*2ca0*/  ULEA UR5, UR5, UR6, 0x18 ;  /* 0x0000000605057291 */ /* 0x020fe4000f8ec0ff */
[----:B------:R-:W-:-:S04]  /*2cb0*/  UIADD3 UR6, UPT, UPT, -UR4, 0x100000, URZ ;  /* 0x0010000004067890 */ /* 0x000fc8000fffe1ff */
[----:B------:R-:W-:Y:S02]  /*2cc0*/  USHF.L.U32 UR7, UR6, 0xb, URZ ;  /* 0x0000000b06077899 */ /* 0x000fe400080006ff */
[----:B------:R-:W-:Y:S01]  /*2cd0*/  USHF.L.U32 UR6, UR6, 0x1, URZ ;  /* 0x0000000106067899 */ /* 0x000fe200080006ff */
[----:B------:R-:W1:Y:S11]  /*2ce0*/  FENCE.VIEW.ASYNC.S ;  /* 0x00000000000073c6 */ /* 0x000e760000000000 */
[----:B-1----:R1:W3:Y:S01]  /*2cf0*/  SYNCS.EXCH.64 URZ, [UR5+0xb0], UR6 ;  /* 0x0000b00605ff75b2 */ /* 0x0022e20008000100 */
[----:B------:R-:W-:Y:S01]  /*2d00*/  NOP ;  /* 0x0000000000007918 */ /* 0x000fe20000000000 */
.L_x_51:
[----:B------:R-:W-:Y:S01]  /*2d10*/  NOP ;  /* 0x0000000000007918 */ /* 0x000fe20000000000 */
[----:B------:R-:W-:Y:S01]  /*2d20*/  @P1 NOP ;  /* 0x0000000000001918 */ /* 0x000fe20000000000 */
[----:B------:R-:W-:Y:S05]  /*2d30*/  @P1 BRA `(.L_x_52) ;  /* 0x0000002800441947 */ /* 0x000fea0003800000 */
[----:B------:R-:W-:Y:S05]  /*2d40*/  @P0 BRA `(.L_x_53) ;  /* 0x00000000002c0947 */ /* 0x000fea0003800000 */
[----:B-1----:R-:W1:Y:S01]  /*2d50*/  S2UR UR5, SR_CgaCtaId ;  /* 0x00000000000579c3 */ /* 0x002e620000008800 */
[----:B------:R-:W-:Y:S01]  /*2d60*/  UMOV UR6, 0x400 ;  /* 0x0000040000067882 */ /* 0x000fe20000000000 */
[----:B------:R-:W-:Y:S01]  /*2d70*/  UMOV UR4, 0x20 ;  /* 0x0000002000047882 */ /* 0x000fe20000000000 */
[----:B------:R-:W-:Y:S01]  /*2d80*/  ELECT P1, URZ, PT ;  /* 0x0000000000ff782f */ /* 0x000fe20003820000 */
[----:B-1----:R-:W-:Y:S02]  /*2d90*/  ULEA UR5, UR5, UR6, 0x18 ;  /* 0x0000000605057291 */ /* 0x002fe4000f8ec0ff */
[----:B------:R-:W-:-:S04]  /*2da0*/  UIADD3 UR6, UPT, UPT, -UR4, 0x100000, URZ ;  /* 0x0010000004067890 */ /* 0x000fc8000fffe1ff */
[----:B------:R-:W-:Y:S02]  /*2db0*/  USHF.L.U32 UR7, UR6, 0xb, URZ ;  /* 0x0000000b06077899 */ /* 0x000fe400080006ff */
[----:B------:R-:W-:Y:S01]  /*2dc0*/  USHF.L.U32 UR6, UR6, 0x1, URZ ;  /* 0x0000000106067899 */ /* 0x000fe200080006ff */
[----:B------:R-:W1:Y:S11]  /*2dd0*/  FENCE.VIEW.ASYNC.S ;  /* 0x00000000000073c6 */ /* 0x000e760000000000 */
[----:B-1----:R1:W4:Y:S01]  /*2de0*/  SYNCS.EXCH.64 URZ, [UR5+0xb0], UR6 ;  /* 0x0000b00605ff75b2 */ /* 0x0023220008000100 */
[----:B------:R-:W-:Y:S01]  /*2df0*/  NOP ;  /* 0x0000000000007918 */ /* 0x000fe20000000000 */
.L_x_53:
[----:B------:R-:W-:Y:S01]  /*2e00*/  NOP ;  /* 0x0000000000007918 */ /* 0x000fe20000000000 */
[----:B------:R-:W-:Y:S05]  /*2e10*/  @P0 BRA `(.L_x_54) ;  /* 0x00000004008c0947 */ /* 0x000fea0003800000 */
[----:B------:R-:W5:Y:S01]  /*2e20*/  S2R R5, SR_CgaCtaId ;  /* 0x0000000000057919 */ /* 0x000f620000008800 */
[----:B-1-34-:R-:W-:Y:S01]  /*2e30*/  NOP ;  /* 0x0000000000007918 */ /* 0x01afe20000000000 */
[----:B--2---:R-:W-:Y:S02]  /*2e40*/  MOV R0, 0x40 ;  /* 0x0000004000007802 */ /* 0x004fe40000000f00 */
[----:B------:R-:W-:Y:S02]  /*2e50*/  MOV R4, 0x400 ;  /* 0x0000040000047802 */ /* 0x000fe40000000f00 */
[C---:B-----5:R-:W-:Y:S02]  /*2e60*/  LEA R0, R5.reuse, R0, 0x18 ;  /* 0x0000000005007211 */ /* 0x060fe400078ec0ff */
[----:B------:R-:W-:-:S04]  /*2e70*/  LEA R4, R5, R4, 0x18 ;  /* 0x0000000405047211 */ /* 0x000fc800078ec0ff */
[----:B------:R-:W1:Y:S02]  /*2e80*/  LDS.U8 R0, [R0] ;  /* 0x0000000000007984 */ /* 0x000e640000000000 */
[----:B-1----:R-:W-:-:S13]  /*2e90*/  ISETP.NE.AND P0, PT, R0, RZ, PT ;  /* 0x000000ff0000720c */ /* 0x002fda0003f05270 */
[----:B------:R-:W-:Y:S05]  /*2ea0*/  @P0 BRA `(.L_x_55) ;  /* 0x0000000400500947 */ /* 0x000fea0003800000 */
[C---:B------:R-:W-:Y:S02]  /*2eb0*/  LOP3.LUT R0, R5.reuse, 0x1, RZ, 0xc0, !PT ;  /* 0x0000000105007812 */ /* 0x040fe400078ec0ff */
[----:B------:R-:W-:Y:S02]  /*2ec0*/  LOP3.LUT R10, R5, 0x1, RZ, 0x3c, !PT ;  /* 0x00000001050a7812 */ /* 0x000fe400078e3cff */
[----:B------:R-:W-:-:S13]  /*2ed0*/  ISETP.NE.U32.AND P1, PT, R0, 0x1, PT ;  /* 0x000000010000780c */ /* 0x000fda0003f25070 */
[----:B------:R-:W-:Y:S05]  /*2ee0*/  @!P1 BRA `(.L_x_56) ;  /* 0x0000000000c49947 */ /* 0x000fea0003800000 */
[----:B------:R-:W-:Y:S01]  /*2ef0*/  ELECT P0, URZ, PT ;  /* 0x0000000000ff782f */ /* 0x000fe20003800000 */
[----:B------:R-:W-:-:S12]  /*2f00*/  BSSY B0, `(.L_x_56) ;  /* 0x000002f000007945 */ /* 0x000fd80003800000 */
[----:B------:R-:W-:Y:S05]  /*2f10*/  @!P0 BRA `(.L_x_57) ;  /* 0x0000000000b48947 */ /* 0x000fea0003800000 */
[----:B------:R-:W-:-:S05]  /*2f20*/  UMOV UR4, 0x10 ;  /* 0x0000001000047882 */ /* 0x000fca0000000000 */
[----:B------:R-:W-:Y:S04]  /*2f30*/  DEPBAR.LE SB1, 0x36 ;  /* 0x00009d800000791a */ /* 0x000fe80000000000 */
[----:B------:R-:W1:Y:S02]  /*2f40*/  UTCATOMSWS.2CTA.FIND_AND_SET.ALIGN UP0, UR4, UR4 ;  /* 0x00000004000475e3 */ /* 0x000e640008200800 */
[----:B-1----:R-:W-:Y:S01]  /*2f50*/  PLOP3.LUT P0, PT, PT, PT, UP0, 0x80, 0x8 ;  /* 0x000000000008781c */ /* 0x002fe20003f0f008 */
[----:B------:R-:W-:-:S03]  /*2f60*/  IMAD.U32 R13, RZ, RZ, UR4 ;  /* 0x00000004ff0d7e24 */ /* 0x000fc6000f8e00ff */
[----:B------:R-:W-:-:S04]  /*2f70*/  SEL R0, RZ, 0xffffffff, !P0 ;  /* 0xffffffffff007807 */ /* 0x000fc80004000000 */
[----:B------:R-:W-:-:S13]  /*2f80*/  ISETP.NE.AND P0, PT, R0, RZ, PT ;  /* 0x000000ff0000720c */ /* 0x000fda0003f05270 */
[----:B------:R-:W-:Y:S05]  /*2f90*/  @P0 BRA `(.L_x_58) ;  /* 0x0000000000240947 */ /* 0x000fea0003800000 */
.L_x_59:
[----:B------:R-:W-:Y:S05]  /*2fa0*/  NANOSLEEP 0x64 ;  /* 0x000000640000795d */ /* 0x000fea0003800000 */
[----:B------:R-:W-:-:S05]  /*2fb0*/  UMOV UR4, 0x10 ;  /* 0x0000001000047882 */ /* 0x000fca0000000000 */
[----:B------:R-:W-:Y:S04]  /*2fc0*/  DEPBAR.LE SB1, 0x36 ;  /* 0x00009d800000791a */ /* 0x000fe80000000000 */
[----:B------:R-:W1:Y:S02]  /*2fd0*/  UTCATOMSWS.2CTA.FIND_AND_SET.ALIGN UP0, UR4, UR4 ;  /* 0x00000004000475e3 */ /* 0x000e640008200800 */
[----:B-1----:R-:W-:Y:S01]  /*2fe0*/  PLOP3.LUT P0, PT, PT, PT, UP0, 0x80, 0x8 ;  /* 0x000000000008781c */ /* 0x002fe20003f0f008 */
[----:B------:R-:W-:-:S03]  /*2ff0*/  IMAD.U32 R13, RZ, RZ, UR4 ;  /* 0x00000004ff0d7e24 */ /* 0x000fc6000f8e00ff */
[----:B------:R-:W-:-:S04]  /*3000*/  SEL R0, RZ, 0xffffffff, !P0 ;  /* 0xffffffffff007807 */ /* 0x000fc80004000000 */
[----:B------:R-:W-:-:S13]  /*3010*/  ISETP.NE.AND P0, PT, R0, RZ, PT ;  /* 0x000000ff0000720c */ /* 0x000fda0003f05270 */
[----:B------:R-:W-:Y:S05]  /*3020*/  @!P0 BRA `(.L_x_59) ;  /* 0xfffffffc00dc8947 */ /* 0x000fea000383ffff */
.L_x_58:
[----:B------:R-:W-:Y:S01]  /*3030*/  MOV R0, 0x60 ;  /* 0x0000006000007802 */ /* 0x000fe20000000f00 */
[----:B------:R-:W-:Y:S02]  /*3040*/  VIADD R7, R4, 0xb8 ;  /* 0x000000b804077836 */ /* 0x000fe40000000000 */
[----:B------:R-:W-:Y:S01]  /*3050*/  IMAD.MOV.U32 R8, RZ, RZ, 0x4 ;  /* 0x00000004ff087424 */ /* 0x000fe200078e00ff */
[----:B------:R-:W-:Y:S02]  /*3060*/  LEA R11, R5, R0, 0x18 ;  /* 0x00000000050b7211 */ /* 0x000fe400078ec0ff */
[----:B------:R-:W-:-:S03]  /*3070*/  MOV R0, 0x58 ;  /* 0x0000005800007802 */ /* 0x000fc60000000f00 */
[----:B------:R-:W1:Y:S01]  /*3080*/  LDS R14, [R11] ;  /* 0x000000000b0e7984 */ /* 0x000e620000000800 */
[----:B------:R-:W-:Y:S01]  /*3090*/  LEA R3, R5, R0, 0x18 ;  /* 0x0000000005037211 */ /* 0x000fe200078ec0ff */
[----:B-1----:R-:W-:-:S04]  /*30a0*/  IMAD.U32 R14, R14, -0x80000000, RZ ;  /* 0x800000000e0e7824 */ /* 0x002fc800078e00ff */
[----:B------:R-:W1:Y:S02]  /*30b0*/  SYNCS.PHASECHK.TRANS64.TRYWAIT P0, [R3+URZ], R14 ;  /* 0x0000000e030075a7 */ /* 0x000e6400080011ff */
[----:B-1----:R-:W-:Y:S05]  /*30c0*/  @P0 BRA `(.L_x_60) ;  /* 0x0000000000080947 */ /* 0x002fea0003800000 */
[----:B------:R-:W1:Y:S02]  /*30d0*/  SYNCS.PHASECHK.TRANS64.TRYWAIT P0, [R3+URZ], R14 ;  /* 0x0000000e030075a7 */ /* 0x000e6400080011ff */
[----:B-1----:R-:W-:Y:S05]  /*30e0*/  @!P0 BRA `(.L_x_61) ;  /* 0x00000028008c8947 */ /* 0x002fea0003800000 */
.L_x_60:
[C---:B-1----:R-:W-:Y:S01]  /*30f0*/  PRMT R3, R10.reuse, 0x654, R3 ;  /* 0x000006540a037816 */ /* 0x042fe20000000003 */
[C---:B------:R-:W-:Y:S01]  /*3100*/  IMAD.SHL.U32 R9, R13.reuse, 0x20, RZ ;  /* 0x000000200d097824 */ /* 0x040fe200078e00ff */
[----:B------:R-:W-:Y:S01]  /*3110*/  PRMT R2, R10, 0x654, R7 ;  /* 0x000006540a027816 */ /* 0x000fe20000000007 */
[----:B------:R-:W-:Y:S01]  /*3120*/  IMAD.MOV.U32 R6, RZ, RZ, 0xffff ;  /* 0x0000ffffff067424 */ /* 0x000fe200078e00ff */
[----:B------:R1:W-:Y:S01]  /*3130*/  SYNCS.ARRIVE.TRANS64.RED RZ, [R3+URZ], R8 ;  /* 0x0000000803ff79a7 */ /* 0x0003e200080004ff */
[----:B------:R-:W-:Y:S01]  /*3140*/  IMAD.MOV.U32 R0, RZ, RZ, 0x1 ;  /* 0x00000001ff007424 */ /* 0x000fe200078e00ff */
[----:B------:R2:W-:Y:S01]  /*3150*/  STS [R4+0xb8], R9 ;  /* 0x0000b80904007388 */ /* 0x0005e20000000800 */
[----:B------:R-:W-:Y:S01]  /*3160*/  VIADD R7, R13, 0x10 ;  /* 0x000000100d077836 */ /* 0x000fe20000000000 */
[----:B------:R-:W-:Y:S02]  /*3170*/  SHF.L.U32 R6, R6, R13, RZ ;  /* 0x0000000d06067219 */ /* 0x000fe400000006ff */
[----:B------:R2:W-:Y:S02]  /*3180*/  STAS [R2.64], R13 ;  /* 0x0000000d02007dbd */ /* 0x0005e4000c0008ff */
[----:B------:R-:W-:-:S04]  /*3190*/  SHF.L.U32 R7, R0, R7, RZ ;  /* 0x0000000700077219 */ /* 0x000fc800000006ff */
[----:B------:R-:W-:Y:S02]  /*31a0*/  LOP3.LUT R6, R7, R6, RZ, 0xfc, !PT ;  /* 0x0000000607067212 */ /* 0x000fe400078efcff */
[----:B-1----:R-:W-:-:S04]  /*31b0*/  MOV R8, 0x50 ;  /* 0x0000005000087802 */ /* 0x002fc80000000f00 */
[----:B------:R-:W-:-:S05]  /*31c0*/  LEA R7, R5, R8, 0x18 ;  /* 0x0000000805077211 */ /* 0x000fca00078ec0ff */
[----:B------:R2:W-:Y:S04]  /*31d0*/  ATOMS.OR RZ, [R7], R6 ;  /* 0x0000000607ff738c */ /* 0x0005e80003000000 */
[----:B------:R2:W-:Y:S02]  /*31e0*/  ATOMS.XOR RZ, [R11], R0 ;  /* 0x000000000bff738c */ /* 0x0005e40003800000 */
.L_x_57:
[----:B------:R-:W-:Y:S05]  /*31f0*/  BSYNC B0 ;  /* 0x0000000000007941 */ /* 0x000fea0003800000 */
.L_x_56:
[----:B------:R-:W-:Y:S05]  /*3200*/  @P1 BRA `(.L_x_62) ;  /* 0x0000000000881947 */ /* 0x000fea0003800000 */
[----:B------:R-:W-:Y:S05]  /*3210*/  WARPSYNC.ALL ;  /* 0x0000000000007948 */ /* 0x000fea0003800000 */
[----:B------:R-:W-:Y:S01]  /*3220*/  NOP ;  /* 0x0000000000007918 */ /* 0x000fe20000000000 */
[----:B------:R-:W-:-:S13]  /*3230*/  ELECT P0, URZ, PT ;  /* 0x0000000000ff782f */ /* 0x000fda0003800000 */
[----:B------:R-:W-:Y:S05]  /*3240*/  @!P0 BRA `(.L_x_62) ;  /* 0x0000000000788947 */ /* 0x000fea0003800000 */
[----:B--2---:R-:W-:Y:S02]  /*3250*/  MOV R0, 0x60 ;  /* 0x0000006000007802 */ /* 0x004fe40000000f00 */
[----:B------:R-:W-:Y:S02]  /*3260*/  MOV R2, 0x58 ;  /* 0x0000005800027802 */ /* 0x000fe40000000f00 */
[C---:B------:R-:W-:Y:S02]  /*3270*/  LEA R7, R5.reuse, R0, 0x18 ;  /* 0x0000000005077211 */ /* 0x040fe400078ec0ff */
[----:B------:R-:W-:-:S03]  /*3280*/  LEA R3, R5, R2, 0x18 ;  /* 0x0000000205037211 */ /* 0x000fc600078ec0ff */
[----:B------:R-:W1:Y:S02]  /*3290*/  LDS R0, [R7] ;  /* 0x0000000007007984 */ /* 0x000e640000000800 */
[----:B-1----:R-:W-:-:S04]  /*32a0*/  IMAD.U32 R8, R0, -0x80000000, RZ ;  /* 0x8000000000087824 */ /* 0x002fc800078e00ff */
[----:B------:R-:W1:Y:S02]  /*32b0*/  SYNCS.PHASECHK.TRANS64.TRYWAIT P0, [R3+URZ], R8 ;  /* 0x00000008030075a7 */ /* 0x000e6400080011ff */
[----:B-1----:R-:W-:Y:S05]  /*32c0*/  @P0 BRA `(.L_x_63) ;  /* 0x0000000000080947 */ /* 0x002fea0003800000 */
[----:B------:R-:W1:Y:S02]  /*32d0*/  SYNCS.PHASECHK.TRANS64.TRYWAIT P0, [R3+URZ], R8 ;  /* 0x00000008030075a7 */ /* 0x000e6400080011ff */
[----:B-1----:R-:W-:Y:S05]  /*32e0*/  @!P0 BRA `(.L_x_64) ;  /* 0x0000002800248947 */ /* 0x002fea0003800000 */
.L_x_63:
[----:B------:R-:W2:Y:S01]  /*32f0*/  LDS R13, [R4+0xb8] ;  /* 0x0000b800040d7984 */ /* 0x000ea20000000800 */
[----:B------:R-:W-:Y:S01]  /*3300*/  IMAD.MOV.U32 R2, RZ, RZ, 0xffff ;  /* 0x0000ffffff027424 */ /* 0x000fe200078e00ff */
[----:B-1----:R-:W-:Y:S01]  /*3310*/  PRMT R3, R10, 0x654, R3 ;  /* 0x000006540a037816 */ /* 0x002fe20000000003 */
[----:B------:R-:W-:Y:S02]  /*3320*/  IMAD.MOV.U32 R0, RZ, RZ, 0x1 ;  /* 0x00000001ff007424 */ /* 0x000fe400078e00ff */
[C---:B--2---:R-:W-:Y:S01]  /*3330*/  IMAD.SHL.U32 R11, R13.reuse, 0x20, RZ ;  /* 0x000000200d0b7824 */ /* 0x044fe200078e00ff */
[----:B------:R-:W-:Y:S01]  /*3340*/  SHF.L.U32 R2, R2, R13, RZ ;  /* 0x0000000d02027219 */ /* 0x000fe200000006ff */
[----:B------:R-:W-:-:S03]  /*3350*/  VIADD R9, R13, 0x10 ;  /* 0x000000100d097836 */ /* 0x000fc60000000000 */
[----:B------:R1:W-:Y:S01]  /*3360*/  STS [R4+0xb8], R11 ;  /* 0x0000b80b04007388 */ /* 0x0003e20000000800 */
[----:B------:R-:W-:Y:S02]  /*3370*/  MOV R6, 0x50 ;  /* 0x0000005000067802 */ /* 0x000fe40000000f00 */
[----:B------:R-:W-:Y:S02]  /*3380*/  SHF.L.U32 R9, R0, R9, RZ ;  /* 0x0000000900097219 */ /* 0x000fe400000006ff */
[----:B------:R-:W-:Y:S02]  /*3390*/  LEA R5, R5, R6, 0x18 ;  /* 0x0000000605057211 */ /* 0x000fe400078ec0ff */
[----:B------:R-:W-:-:S05]  /*33a0*/  LOP3.LUT R2, R9, R2, RZ, 0xfc, !PT ;  /* 0x0000000209027212 */ /* 0x000fca00078efcff */
[----:B------:R1:W-:Y:S01]  /*33b0*/  ATOMS.OR RZ, [R5], R2 ;  /* 0x0000000205ff738c */ /* 0x0003e20003000000 */
[----:B------:R1:W-:Y:S03]  /*33c0*/  SYNCS.ARRIVE.TRANS64.RED.A1T0 RZ, [R3+URZ], RZ ;  /* 0x000000ff03ff79a7 */ /* 0x0003e600081004ff */
[----:B------:R1:W-:Y:S01]  /*33d0*/  ATOMS.XOR RZ, [R7], R0 ;  /* 0x0000000007ff738c */ /* 0x0003e20003800000 */
[----:B------:R-:W-:Y:S05]  /*33e0*/  BRA `(.L_x_62) ;  /* 0x0000000000107947 */ /* 0x000fea0003800000 */
.L_x_55:
[----:B------:R-:W-:Y:S02]  /*33f0*/  MOV R3, 0xffffffff ;  /* 0xffffffff00037802 */ /* 0x000fe40000000f00 */
[----:B------:R-:W-:-:S03]  /*3400*/  MOV R2, 0x3430 ;  /* 0x0000343000027802 */ /* 0x000fc60000000f00 */
[----:B------:R1:W-:Y:S04]  /*3410*/  STS [R4+0xb8], R3 ;  /* 0x0000b80304007388 */ /* 0x0003e80000000800 */
[----:B-1----:R-:W-:Y:S05]  /*3420*/  CALL.REL.NOINC `($__internal_1_$__cuda_sm10x_tcgen05_guardrail_trap_phase_invalid_during_alloc) ;  /* 0x0000002800507944 */ /* 0x002fea0003c00000 */
.L_x_62:
[----:B------:R-:W-:Y:S05]  /*3430*/  WARPSYNC.ALL ;  /* 0x0000000000007948 */ /* 0x000fea0003800000 */
[----:B------:R-:W-:Y:S01]  /*3440*/  NOP ;  /* 0x0000000000007918 */ /* 0x000fe20000000000 */
.L_x_54:
[----:B------:R-:W5:Y:S08]  /*3450*/  S2UR UR4, SR_CgaCtaId ;  /* 0x00000000000479c3 */ /* 0x000f700000008800 */
[----:B-1-34-:R-:W-:Y:S01]  /*3460*/  BAR.SYNC.DEFER_BLOCKING 0x3, 0xa0 ;  /* 0x00c2800000007b1d */ /* 0x01afe20000010000 */
[----:B------:R-:W-:Y:S01]  /*3470*/  MOV R87, 0x400 ;  /* 0x0000040000577802 */ /* 0x000fe20000000f00 */
[----:B-----5:R-:W-:-:S05]  /*3480*/  IMAD.U32 R86, RZ, RZ, UR4 ;  /* 0x00000004ff567e24 */ /* 0x020fca000f8e00ff */
[----:B------:R-:W-:-:S05]  /*3490*/  LEA R87, R86, R87, 0x18 ;  /* 0x0000005756577211 */ /* 0x000fca00078ec0ff */
[----:B------:R1:W3:Y:S01]  /*34a0*/  LDS R125, [R87+0xb8] ;  /* 0x0000b800577d7984 */ /* 0x0002e20000000800 */
[----:B------:R-:W4:Y:S02]  /*34b0*/  SYNCS.PHASECHK.TRANS64.TRYWAIT P0, [R87+URZ+0x90], RZ ;  /* 0x000090ff570075a7 */ /* 0x000f2400080011ff */
[----:B-1-34-:R-:W-:Y:S05]  /*34c0*/  @!P0 BRA `(.L_x_65) ;  /* 0x0000002400c48947 */ /* 0x01afea0003800000 */
.L_x_107:
[----:B------:R-:W3:Y:S01]  /*34d0*/  LDS.128 R88, [R87+0x33c10] ;  /* 0x033c100057587984 */ /* 0x000ee20000000c00 */
[----:B--2---:R-:W-:Y:S01]  /*34e0*/  HFMA2 R0, -RZ, RZ, 0, 5.9604644775390625e-08 ;  /* 0x00000001ff007431 */ /* 0x004fe200000001ff */
[----:B------:R2:W-:Y:S06]  /*34f0*/  MEMBAR.ALL.CTA ;  /* 0x0000000000007992 */ /* 0x0005ec0000008000 */
[----:B--2---:R-:W2:Y:S02]  /*3500*/  FENCE.VIEW.ASYNC.S ;  /* 0x00000000000073c6 */ /* 0x004ea40000000000 */
[----:B--2---:R2:W-:Y:S01]  /*3510*/  SYNCS.ARRIVE.TRANS64.ART0 RZ, [R87+URZ+0xa0], R0 ;  /* 0x0000a00057ff79a7 */ /* 0x0045e200085000ff */
[----:B---3--:R-:W-:-:S13]  /*3520*/  ISETP.NE.AND P0, PT, R91, 0x1, PT ;  /* 0x000000015b00780c */ /* 0x008fda0003f05270 */
[----:B--2---:R-:W-:Y:S05]  /*3530*/  @P0 BRA `(.L_x_66) ;  /* 0x0000001c000c0947 */ /* 0x004fea0003800000 */
[----:B------:R-:W-:Y:S01]  /*3540*/  IMAD.SHL.U32 R3, R106, 0x40, RZ ;  /* 0x000000406a037824 */ /* 0x000fe200078e00ff */
[----:B------:R-:W-:Y:S01]  /*3550*/  SHF.R.U32.HI R2, RZ, 0x5, R106 ;  /* 0x00000005ff027819 */ /* 0x000fe2000001166a */
[----:B------:R-:W2:Y:S01]  /*3560*/  S2R R105, SR_LANEID ;  /* 0x0000000000697919 */ /* 0x000ea20000000000 */
[C---:B------:R-:W-:Y:S01]  /*3570*/  ISETP.NE.AND P0, PT, R86.reuse, UR22, PT ;  /* 0x0000001656007c0c */ /* 0x040fe2000bf05270 */
[----:B------:R-:W3:Y:S01]  /*3580*/  S2UR UR7, SR_CgaCtaId ;  /* 0x00000000000779c3 */ /* 0x000ee20000008800 */
[----:B------:R-:W-:Y:S01]  /*3590*/  LOP3.LUT R3, R3, 0x7c0, RZ, 0xc0, !PT ;  /* 0x000007c003037812 */ /* 0x000fe200078ec0ff */
[----:B------:R-:W-:Y:S01]  /*35a0*/  USHF.R.U32.HI UR5, URZ, 0x1, UR14 ;  /* 0x00000001ff057899 */ /* 0x000fe2000801160e */
[----:B------:R-:W-:Y:S01]  /*35b0*/  ISETP.LT.AND P0, PT, R86, RZ, P0 ;  /* 0x000000ff5600720c */ /* 0x000fe20000701270 */
[----:B------:R-:W-:Y:S01]  /*35c0*/  IMAD R124, R126, 0x4, R87 ;  /* 0x000000047e7c7824 */ /* 0x000fe200078e0257 */
[----:B------:R-:W-:Y:S01]  /*35d0*/  CS2R R108, SRZ ;  /* 0x00000000006c7805 */ /* 0x000fe2000001ff00 */
[----:B------:R-:W-:Y:S01]  /*35e0*/  IMAD R4, R2, 0x800, R3 ;  /* 0x0000080002047824 */ /* 0x000fe200078e0203 */
[----:B------:R-:W-:Y:S01]  /*35f0*/  UIADD3 UR4, UPT, UPT, UR5, -0x1, URZ ;  /* 0xffffffff05047890 */ /* 0x000fe2000fffe0ff */
[----:B------:R-:W-:Y:S01]  /*3600*/  IMAD.SHL.U32 R3, R106, 0x80, RZ ;  /* 0x000000806a037824 */ /* 0x000fe200078e00ff */
[----:B------:R-:W4:Y:S01]  /*3610*/  LDCU.64 UR8, c[0x0][0x348] ;  /* 0x00006900ff0877ac */ /* 0x000f220008000a00 */
[----:B------:R-:W-:-:S02]  /*3620*/  IMAD.IADD R5, R87, 0x1, R4 ;  /* 0x0000000157057824 */ /* 0x000fc400078e0204 */
[----:B------:R-:W-:Y:S01]  /*3630*/  IMAD.MOV.U32 R110, RZ, RZ, 0x1 ;  /* 0x00000001ff6e7424 */ /* 0x000fe200078e00ff */
[----:B------:R-:W-:Y:S01]  /*3640*/  LOP3.LUT R3, R3, 0xf80, RZ, 0xc0, !PT ;  /* 0x00000f8003037812 */ /* 0x000fe200078ec0ff */
[C---:B------:R-:W-:Y:S02]  /*3650*/  VIADD R4, R5.reuse, 0x4430 ;  /* 0x0000443005047836 */ /* 0x040fe40000000000 */
[----:B------:R-:W-:Y:S02]  /*3660*/  VIADD R7, R5, 0x4420 ;  /* 0x0000442005077836 */ /* 0x000fe40000000000 */
[----:B------:R-:W-:Y:S01]  /*3670*/  IMAD R6, R2, 0x1000, R3 ;  /* 0x0000100002067824 */ /* 0x000fe200078e0203 */
[----:B------:R-:W-:Y:S01]  /*3680*/  SHF.R.U32.HI R123, RZ, 0x3, R4 ;  /* 0x00000003ff7b7819 */ /* 0x000fe20000011604 */
[----:B------:R-:W-:Y:S01]  /*3690*/  IMAD.U32 R104, RZ, RZ, UR4 ;  /* 0x00000004ff687e24 */ /* 0x000fe2000f8e00ff */
[----:B------:R-:W-:Y:S01]  /*36a0*/  SHF.R.U32.HI R122, RZ, 0x3, R7 ;  /* 0x00000003ff7a7819 */ /* 0x000fe20000011607 */
[----:B------:R-:W-:Y:S01]  /*36b0*/  IMAD.IADD R3, R87, 0x1, R6 ;  /* 0x0000000157037824 */ /* 0x000fe200078e0206 */
[----:B------:R-:W-:Y:S01]  /*36c0*/  LOP3.LUT R123, R4, 0x30, R123, 0x78, !PT ;  /* 0x00000030047b7812 */ /* 0x000fe200078e787b */
[----:B------:R-:W-:Y:S01]  /*36d0*/  VIADD R6, R5, 0x4410 ;  /* 0x0000441005067836 */ /* 0x000fe20000000000 */
[----:B------:R-:W-:Y:S01]  /*36e0*/  LOP3.LUT R122, R7, 0x30, R122, 0x78, !PT ;  /* 0x00000030077a7812 */ /* 0x000fe200078e787a */
[----:B------:R-:W-:-:S02]  /*36f0*/  VIADD R5, R5, 0x4400 ;  /* 0x0000440005057836 */ /* 0x000fc40000000000 */
[C---:B------:R-:W-:Y:S01]  /*3700*/  VIADD R4, R3.reuse, 0x430 ;  /* 0x0000043003047836 */ /* 0x040fe20000000000 */
[----:B------:R-:W-:Y:S01]  /*3710*/  SHF.R.U32.HI R121, RZ, 0x3, R6 ;  /* 0x00000003ff797819 */ /* 0x000fe20000011606 */
[----:B------:R-:W-:Y:S01]  /*3720*/  VIADD R7, R3, 0x420 ;  /* 0x0000042003077836 */ /* 0x000fe20000000000 */
[----:B------:R-:W-:Y:S01]  /*3730*/  SHF.R.U32.HI R120, RZ, 0x3, R5 ;  /* 0x00000003ff787819 */ /* 0x000fe20000011605 */
[----:B------:R-:W-:Y:S01]  /*3740*/  @!P0 IMAD R104, RZ, RZ, UR5 ;  /* 0x00000005ff688e24 */ /* 0x000fe2000f8e02ff */
[----:B------:R-:W-:Y:S01]  /*3750*/  SHF.R.U32.HI R119, RZ, 0x3, R4 ;  /* 0x00000003ff777819 */ /* 0x000fe20000011604 */
[----:B------:R-:W-:Y:S01]  /*3760*/  IMAD.MOV.U32 R107, RZ, RZ, RZ ;  /* 0x000000ffff6b7224 */ /* 0x000fe200078e00ff */
[----:B------:R-:W-:Y:S01]  /*3770*/  LOP3.LUT R120, R5, 0x30, R120, 0x78, !PT ;  /* 0x0000003005787812 */ /* 0x000fe200078e7878 */
[C---:B------:R-:W-:Y:S01]  /*3780*/  VIADD R5, R3.reuse, 0x400 ;  /* 0x0000040003057836 */ /* 0x040fe20000000000 */
[----:B------:R-:W-:Y:S01]  /*3790*/  LOP3.LUT R119, R4, 0x70, R119, 0x78, !PT ;  /* 0x0000007004777812 */ /* 0x000fe200078e7877 */
[C---:B------:R-:W-:Y:S01]  /*37a0*/  VIADD R4, R3.reuse, 0x470 ;  /* 0x0000047003047836 */ /* 0x040fe20000000000 */
[----:B------:R-:W-:Y:S01]  /*37b0*/  LOP3.LUT R121, R6, 0x30, R121, 0x78, !PT ;  /* 0x0000003006797812 */ /* 0x000fe200078e7879 */
[----:B------:R-:W-:Y:S01]  /*37c0*/  VIADD R6, R3, 0x410 ;  /* 0x0000041003067836 */ /* 0x000fe20000000000 */
[----:B------:R-:W-:Y:S01]  /*37d0*/  SHF.R.U32.HI R116, RZ, 0x3, R5 ;  /* 0x00000003ff747819 */ /* 0x000fe20000011605 */
[----:B------:R-:W-:Y:S01]  /*37e0*/  IMAD R111, R2, 0x200000, R125 ;  /* 0x00200000026f7824 */ /* 0x000fe200078e027d */
[----:B------:R-:W-:Y:S01]  /*37f0*/  SHF.R.U32.HI R115, RZ, 0x3, R4 ;  /* 0x00000003ff737819 */ /* 0x000fe20000011604 */
[----:B------:R-:W-:Y:S01]  /*3800*/  IMAD.IADD R104, R104, 0x1, R104 ;  /* 0x0000000168687824 */ /* 0x000fe200078e0268 */
[----:B------:R-:W-:Y:S01]  /*3810*/  LOP3.LUT R116, R5, 0x70, R116, 0x78, !PT ;  /* 0x0000007005747812 */ /* 0x000fe200078e7874 */
[C---:B------:R-:W-:Y:S01]  /*3820*/  VIADD R5, R3.reuse, 0x460 ;  /* 0x0000046003057836 */ /* 0x040fe20000000000 */
[----:B------:R-:W-:Y:S01]  /*3830*/  LOP3.LUT R115, R4, 0x70, R115, 0x78, !PT ;  /* 0x0000007004737812 */ /* 0x000fe200078e7873 */
[C---:B------:R-:W-:Y:S01]  /*3840*/  VIADD R4, R3.reuse, 0x450 ;  /* 0x0000045003047836 */ /* 0x040fe20000000000 */
[----:B------:R-:W-:Y:S01]  /*3850*/  SHF.R.U32.HI R118, RZ, 0x3, R7 ;  /* 0x00000003ff767819 */ /* 0x000fe20000011607 */
[----:B------:R-:W-:Y:S01]  /*3860*/  VIADD R3, R3, 0x440 ;  /* 0x0000044003037836 */ /* 0x000fe20000000000 */
[----:B------:R-:W-:-:S02]  /*3870*/  SHF.R.U32.HI R117, RZ, 0x3, R6 ;  /* 0x00000003ff757819 */ /* 0x000fc40000011606 */
[----:B------:R-:W-:Y:S02]  /*3880*/  SHF.R.U32.HI R114, RZ, 0x3, R5 ;  /* 0x00000003ff727819 */ /* 0x000fe40000011605 */
[----:B------:R-:W-:Y:S02]  /*3890*/  SHF.R.U32.HI R113, RZ, 0x3, R4 ;  /* 0x00000003ff717819 */ /* 0x000fe40000011604 */
[----:B------:R-:W-:Y:S02]  /*38a0*/  SHF.R.U32.HI R112, RZ, 0x3, R3 ;  /* 0x00000003ff707819 */ /* 0x000fe40000011603 */
[----:B------:R-:W-:Y:S02]  /*38b0*/  LOP3.LUT R118, R7, 0x70, R118, 0x78, !PT ;  /* 0x0000007007767812 */ /* 0x000fe400078e7876 */
[----:B------:R-:W-:Y:S02]  /*38c0*/  LOP3.LUT R117, R6, 0x70, R117, 0x78, !PT ;  /* 0x0000007006757812 */ /* 0x000fe400078e7875 */
[----:B------:R-:W-:-:S02]  /*38d0*/  LOP3.LUT R114, R5, 0x70, R114, 0x78, !PT ;  /* 0x0000007005727812 */ /* 0x000fc400078e7872 */
[----:B------:R-:W-:Y:S02]  /*38e0*/  LOP3.LUT R113, R4, 0x70, R113, 0x78, !PT ;  /* 0x0000007004717812 */ /* 0x000fe400078e7871 */
[----:B--234-:R-:W-:-:S07]  /*38f0*/  LOP3.LUT R112, R3, 0x70, R112, 0x78, !PT ;  /* 0x0000007003707812 */ /* 0x01cfce00078e7870 */
.L_x_78:
[----:B------:R-:W2:Y:S01]  /*3900*/  LDC.64 R6, c[0x0][0x750] ;  /* 0x0001d400ff067b82 */ /* 0x000ea20000000a00 */
[----:B-1----:R-:W-:-:S05]  /*3910*/  IMAD.SHL.U32 R3, R88, 0x100, RZ ;  /* 0x0000010058037824 */ /* 0x002fca00078e00ff */
[----:B------:R-:W-:Y:S02]  /*3920*/  LEA.HI.SX32 R2, R3, R106, 0x1f ;  /* 0x0000006a03027211 */ /* 0x000fe400078ffaff */
[----:B------:R-:W3:Y:S01]  /*3930*/  LDC.64 R4, c[0x0][0x758] ;  /* 0x0001d600ff047b82 */ /* 0x000ee20000000a00 */
[----:B------:R-:W-:Y:S02]  /*3940*/  IMAD R129, R108, 0x8, R87 ;  /* 0x000000086c817824 */ /* 0x000fe400078e0257 */
[----:B--2---:R-:W-:-:S05]  /*3950*/  IMAD.WIDE R6, R90, 0x4, R6 ;  /* 0x000000045a067825 */ /* 0x004fca00078e0206 */
[----:B------:R2:W5:Y:S01]  /*3960*/  LDG.E R128, desc[UR30][R6.64] ;  /* 0x0000001e06807981 */ /* 0x000562000c1e1900 */
[----:B---3--:R-:W-:-:S04]  /*3970*/  IMAD.WIDE R8, R2, 0x4, R4 ;  /* 0x0000000402087825 */ /* 0x008fc800078e0204 */
[----:B------:R-:W-:Y:S01]  /*3980*/  IMAD.U32 R2, R107, -0x80000000, RZ ;  /* 0x800000006b027824 */ /* 0x000fe200078e00ff */
[----:B------:R2:W5:Y:S03]  /*3990*/  LDG.E R127, desc[UR30][R8.64] ;  /* 0x0000001e087f7981 */ /* 0x000566000c1e1900 */
[----:B------:R-:W3:Y:S01]  /*39a0*/  SYNCS.PHASECHK.TRANS64.TRYWAIT P1, [R129+URZ+0x70], R2 ;  /* 0x00007002810075a7 */ /* 0x000ee200080211ff */
[----:B------:R-:W-:-:S04]  /*39b0*/  LEA.HI R4, R88, R88, RZ, 0x1 ;  /* 0x0000005858047211 */ /* 0x000fc800078f08ff */
[----:B------:R-:W-:-:S04]  /*39c0*/  LOP3.LUT R3, R4, 0xfffffffe, RZ, 0xc0, !PT ;  /* 0xfffffffe04037812 */ /* 0x000fc800078ec0ff */
[----:B------:R-:W-:-:S04]  /*39d0*/  ISETP.NE.AND P2, PT, R88, R3, PT ;  /* 0x000000035800720c */ /* 0x000fc80003f45270 */
[----:B------:R-:W-:Y:S02]  /*39e0*/  ISETP.LT.AND P2, PT, R88, RZ, P2 ;  /* 0x000000ff5800720c */ /* 0x000fe40001741270 */
[----:B------:R-:W-:Y:S02]  /*39f0*/  SHF.R.U32.HI R4, RZ, 0x1, R4 ;  /* 0x00000001ff047819 */ /* 0x000fe40000011604 */
[----:B------:R-:W-:-:S03]  /*3a00*/  PLOP3.LUT P0, PT, PT, PT, PT, 0x80, 0x8 ;  /* 0x000000000008781c */ /* 0x000fc60003f0f070 */
[----:B------:R-:W-:-:S06]  /*3a10*/  VIADD R130, R4, 0xffffffff ;  /* 0xffffffff04827836 */ /* 0x000fcc0000000000 */
[----:B------:R-:W-:Y:S01]  /*3a20*/  @!P2 IMAD.MOV R130, RZ, RZ, R4 ;  /* 0x000000ffff82a224 */ /* 0x000fe200078e0204 */
[----:B--23--:R-:W-:Y:S06]  /*3a30*/  @!P1 BRA `(.L_x_67) ;  /* 0x00000020007c9947 */ /* 0x00cfec0003800000 */
.L_x_109:
[----:B------:R-:W-:Y:S01]  /*3a40*/  HFMA2 R132, -RZ, RZ, 0, 0 ;  /* 0x00000000ff847431 */ /* 0x000fe200000001ff */
[----:B------:R-:W-:Y:S01]  /*3a50*/  ISETP.NE.AND P2, PT, R126, RZ, PT ;  /* 0x000000ff7e00720c */ /* 0x000fe20003f45270 */
[--C-:B------:R-:W-:Y:S01]  /*3a60*/  IMAD.MOV.U32 R103, RZ, RZ, R90.reuse ;  /* 0x000000ffff677224 */ /* 0x100fe200078e005a */
[----:B------:R-:W-:Y:S01]  /*3a70*/  SHF.R.S32.HI R102, RZ, 0x1f, R90 ;  /* 0x0000001fff667819 */ /* 0x000fe2000001145a */
[----:B------:R-:W-:Y:S01]  /*3a80*/  IMAD R88, R108, 0x80, R111 ;  /* 0x000000806c587824 */ /* 0x000fe200078e026f */
[----:B------:R-:W-:Y:S01]  /*3a90*/  LEA R130, R130, UR21, 0x8 ;  /* 0x0000001582827c11 */ /* 0x000fe2000f8e40ff */
[----:B------:R-:W-:-:S08]  /*3aa0*/  IMAD.MOV.U32 R131, RZ, RZ, RZ ;  /* 0x000000ffff837224 */ /* 0x000fd000078e00ff */
.L_x_73:
[----:B------:R-:W-:Y:S01]  /*3ab0*/  IMAD.SHL.U32 R90, R132, 0x20, RZ ;  /* 0x00000020845a7824 */ /* 0x000fe200078e00ff */
[----:B------:R-:W-:Y:S05]  /*3ac0*/  WARPSYNC.ALL ;  /* 0x0000000000007948 */ /* 0x000fea0003800000 */
[----:B------:R-:W-:Y:S01]  /*3ad0*/  NOP ;  /* 0x0000000000007918 */ /* 0x000fe20000000000 */
[----:B------:R-:W-:Y:S01]  /*3ae0*/  IMAD.IADD R2, R88, 0x1, R90 ;  /* 0x0000000158027824 */ /* 0x000fe200078e025a */
[----:B------:R-:W-:Y:S01]  /*3af0*/  BSSY.RECONVERGENT B0, `(.L_x_68) ;  /* 0x0000063000007945 */ /* 0x000fe20003800200 */
[----:B------:R-:W-:-:S03]  /*3b00*/  PLOP3.LUT P3, PT, P0, PT, PT, 0x80, 0x8 ;  /* 0x000000000008781c */ /* 0x000fc6000076f070 */
[----:B------:R-:W-:-:S13]  /*3b10*/  R2UR UR4, R2 ;  /* 0x00000000020472ca */ /* 0x000fda00000e0000 */
[----:B------:R-:W3:Y:S01]  /*3b20*/  LDTM.x32 R36, tmem[UR4+0x20] ;  /* 0x00002004002479ee */ /* 0x000ee200082c0000 */
[----:B------:R-:W-:-:S13]  /*3b30*/  R2UR UR4, R2 ;  /* 0x00000000020472ca */ /* 0x000fda00000e0000 */
[----:B-1----:R-:W4:Y:S01]  /*3b40*/  LDTM.x32 R4, tmem[UR4] ;  /* 0x00000004000479ee */ /* 0x002f2200082c0000 */
[-C--:B--23-5:R-:W-:Y:S02]  /*3b50*/  FMUL2 R2, R36.F32x2.HI_LO, R128.reuse.F32 ;  /* 0x000000802402724a */ /* 0x0acfe40001000000 */
[-C--:B------:R-:W-:Y:S02]  /*3b60*/  FMUL2 R36, R40.F32x2.HI_LO, R128.reuse.F32 ;  /* 0x000000802824724a */ /* 0x080fe40001000000 */
[-C--:B------:R-:W-:Y:S02]  /*3b70*/  FMUL2 R40, R44.F32x2.HI_LO, R128.reuse.F32 ;  /* 0x000000802c28724a */ /* 0x080fe40001000000 */
[-C--:B------:R-:W-:Y:S02]  /*3b80*/  FMUL2 R38, R38.F32x2.HI_LO, R128.reuse.F32 ;  /* 0x000000802626724a */ /* 0x080fe40001000000 */
[-C--:B------:R-:W-:Y:S02]  /*3b90*/  FMUL2 R42, R42.F32x2.HI_LO, R128.reuse.F32 ;  /* 0x000000802a2a724a */ /* 0x080fe40001000000 */
[----:B------:R-:W-:-:S02]  /*3ba0*/  FMUL2 R44, R48.F32x2.HI_LO, R128.F32 ;  /* 0x00000080302c724a */ /* 0x000fc40001000000 */
[-C--:B------:R-:W-:Y:S02]  /*3bb0*/  FMUL2 R46, R46.F32x2.HI_LO, R128.reuse.F32 ;  /* 0x000000802e2e724a */ /* 0x080fe40001000000 */
        /* <DEDUP_REMOVED lines=9> */
[----:B----4-:R-:W-:Y:S01]  /*3c50*/  FMUL2 R70, R8.F32x2.HI_LO, R128.F32 ;  /* 0x000000800846724a */ /* 0x010fe20001000000 */
[----:B------:R-:W-:Y:S01]  /*3c60*/  F2FP.BF16.F32.PACK_AB R9, R39, R38 ;  /* 0x000000262709723e */ /* 0x000fe200000010ff */
[----:B------:R-:W-:Y:S01]  /*3c70*/  FMUL2 R72, R10.F32x2.HI_LO, R128.F32 ;  /* 0x000000800a48724a */ /* 0x000fe20001000000 */
        /* <DEDUP_REMOVED lines=29> */
[----:B------:R2:W-:Y:S01]  /*3e50*/  STS.128 [R112], R8 ;  /* 0x0000000870007388 */ /* 0x0005e20000000c00 */
[----:B------:R-:W-:-:S02]  /*3e60*/  F2FP.BF16.F32.PACK_AB R7, R73, R72 ;  /* 0x000000484907723e */ /* 0x000fc400000010ff */
[----:B------:R-:W-:Y:S01]  /*3e70*/  F2FP.BF16.F32.PACK_AB R6, R71, R70 ;  /* 0x000000464706723e */ /* 0x000fe200000010ff */
[----:B------:R3:W-:Y:S01]  /*3e80*/  STS.128 [R113], R12 ;  /* 0x0000000c71007388 */ /* 0x0007e20000000c00 */
[----:B------:R-:W-:Y:S02]  /*3e90*/  F2FP.BF16.F32.PACK_AB R5, R69, R68 ;  /* 0x000000444505723e */ /* 0x000fe400000010ff */
[----:B------:R-:W-:Y:S01]  /*3ea0*/  F2FP.BF16.F32.PACK_AB R4, R65, R64 ;  /* 0x000000404104723e */ /* 0x000fe200000010ff */
[----:B------:R4:W-:Y:S04]  /*3eb0*/  STS.128 [R114], R16 ;  /* 0x0000001072007388 */ /* 0x0009e80000000c00 */
[----:B------:R1:W-:Y:S04]  /*3ec0*/  STS.128 [R115], R20 ;  /* 0x0000001473007388 */ /* 0x0003e80000000c00 */
[----:B------:R1:W-:Y:S01]  /*3ed0*/  STS.128 [R116], R4 ;  /* 0x0000000474007388 */ /* 0x0003e20000000c00 */
[----:B--2---:R-:W-:-:S02]  /*3ee0*/  F2FP.BF16.F32.PACK_AB R11, R81, R80 ;  /* 0x00000050510b723e */ /* 0x004fc400000010ff */
[----:B------:R-:W-:Y:S02]  /*3ef0*/  F2FP.BF16.F32.PACK_AB R10, R79, R78 ;  /* 0x0000004e4f0a723e */ /* 0x000fe400000010ff */
[----:B------:R-:W-:Y:S02]  /*3f00*/  F2FP.BF16.F32.PACK_AB R9, R77, R76 ;  /* 0x0000004c4d09723e */ /* 0x000fe400000010ff */
[----:B------:R-:W-:Y:S02]  /*3f10*/  F2FP.BF16.F32.PACK_AB R8, R75, R74 ;  /* 0x0000004a4b08723e */ /* 0x000fe400000010ff */
[----:B---3--:R-:W-:Y:S02]  /*3f20*/  F2FP.BF16.F32.PACK_AB R15, R27, R26 ;  /* 0x0000001a1b0f723e */ /* 0x008fe400000010ff */
[----:B------:R-:W-:Y:S01]  /*3f30*/  F2FP.BF16.F32.PACK_AB R14, R25, R24 ;  /* 0x00000018190e723e */ /* 0x000fe200000010ff */
[----:B------:R1:W-:Y:S01]  /*3f40*/  STS.128 [R117], R8 ;  /* 0x0000000875007388 */ /* 0x0003e20000000c00 */
[----:B------:R-:W-:-:S02]  /*3f50*/  F2FP.BF16.F32.PACK_AB R13, R85, R84 ;  /* 0x00000054550d723e */ /* 0x000fc400000010ff */
[----:B------:R-:W-:Y:S02]  /*3f60*/  F2FP.BF16.F32.PACK_AB R12, R83, R82 ;  /* 0x00000052530c723e */ /* 0x000fe400000010ff */
[----:B----4-:R-:W-:Y:S02]  /*3f70*/  F2FP.BF16.F32.PACK_AB R19, R35, R34 ;  /* 0x000000222313723e */ /* 0x010fe400000010ff */
[----:B------:R-:W-:Y:S01]  /*3f80*/  F2FP.BF16.F32.PACK_AB R18, R33, R32 ;  /* 0x000000202112723e */ /* 0x000fe200000010ff */
[----:B------:R1:W-:Y:S01]  /*3f90*/  STS.128 [R118], R12 ;  /* 0x0000000c76007388 */ /* 0x0003e20000000c00 */
[----:B------:R-:W-:Y:S02]  /*3fa0*/  F2FP.BF16.F32.PACK_AB R17, R31, R30 ;  /* 0x0000001e1f11723e */ /* 0x000fe400000010ff */
[----:B------:R-:W-:-:S05]  /*3fb0*/  F2FP.BF16.F32.PACK_AB R16, R29, R28 ;  /* 0x0000001c1d10723e */ /* 0x000fca00000010ff */
[----:B------:R1:W-:Y:S01]  /*3fc0*/  STS.128 [R119], R16 ;  /* 0x0000001077007388 */ /* 0x0003e20000000c00 */
[----:B------:R2:W-:Y:S06]  /*3fd0*/  MEMBAR.ALL.CTA ;  /* 0x0000000000007992 */ /* 0x0005ec0000008000 */
[----:B--2---:R-:W2:Y:S02]  /*3fe0*/  FENCE.VIEW.ASYNC.S ;  /* 0x00000000000073c6 */ /* 0x004ea40000000000 */
[----:B--2---:R-:W-:Y:S06]  /*3ff0*/  BAR.SYNC.DEFER_BLOCKING 0x2, 0x80 ;  /* 0x0082000000007b1d */ /* 0x004fec0000010000 */
[----:B------:R-:W-:Y:S05]  /*4000*/  @P2 BRA `(.L_x_69) ;  /* 0x0000000000442947 */ /* 0x000fea0003800000 */
[----:B------:R-:W-:Y:S01]  /*4010*/  UIADD3 UR10, UP0, UPT, UR8, 0x240, URZ ;  /* 0x00000240080a7890 */ /* 0x000fe2000ff1e0ff */
[----:B------:R-:W-:Y:S01]  /*4020*/  PLOP3.LUT P0, PT, PT, PT, PT, 0x80, 0x8 ;  /* 0x000000000008781c */ /* 0x000fe20003f0f070 */
[----:B------:R-:W-:Y:S01]  /*4030*/  IMAD R90, R89, 0x80, R90 ;  /* 0x00000080595a7824 */ /* 0x000fe200078e025a */
[----:B-1----:R-:W-:Y:S01]  /*4040*/  IADD3 R4, PT, PT, R87, 0x400, RZ ;  /* 0x0000040057047810 */ /* 0x002fe20007ffe0ff */
[----:B------:R-:W-:-:S12]  /*4050*/  UIADD3.X UR11, UPT, UPT, URZ, UR9, URZ, UP0, !UPT ;  /* 0x00000009ff0b7290 */ /* 0x000fd800087fe4ff */
.L_x_70:
[----:B------:R-:W-:Y:S02]  /*4060*/  PLOP3.LUT P1, PT, P1, P0, PT, 0xf2, 0x2f ;  /* 0x00000000002f781c */ /* 0x000fe40000f21e72 */
[----:B------:R-:W-:-:S08]  /*4070*/  @P0 R2UR P1, UR6, R130 ;  /* 0x00000000820602ca */ /* 0x000fd00000020000 */
[----:B------:R-:W-:Y:S02]  /*4080*/  PLOP3.LUT P1, PT, P1, P0, PT, 0xf2, 0x2f ;  /* 0x00000000002f781c */ /* 0x000fe40000f21e72 */
[----:B------:R-:W-:-:S08]  /*4090*/  @P0 R2UR.OR P1, UR5, R90 ;  /* 0x000000005a0502ca */ /* 0x000fd00000120000 */
[----:B------:R-:W-:Y:S02]  /*40a0*/  PLOP3.LUT P1, PT, P1, P0, PT, 0xf2, 0x2f ;  /* 0x00000000002f781c */ /* 0x000fe40000f21e72 */
[----:B------:R-:W-:-:S08]  /*40b0*/  @P0 R2UR.OR P1, UR4, R4 ;  /* 0x00000000040402ca */ /* 0x000fd00000120000 */
[----:B------:R-:W-:Y:S02]  /*40c0*/  @P0 PLOP3.LUT P0, PT, P1, PT, PT, 0x80, 0x8 ;  /* 0x000000000008081c */ /* 0x000fe40000f0f070 */
[----:B------:R-:W-:-:S03]  /*40d0*/  PLOP3.LUT P1, PT, PT, PT, PT, 0x80, 0x8 ;  /* 0x000000000008781c */ /* 0x000fc60003f2f070 */
[----:B------:R1:W-:Y:S08]  /*40e0*/  UTMASTG.2D [UR4], [UR10], desc[URZ] ;  /* 0x0000ff040a0073b5 */ /* 0x0003f00008009000 */
[----:B-1----:R-:W-:Y:S05]  /*40f0*/  @P0 BRA.U.ANY `(.L_x_70) ;  /* 0xfffffffd00d80947 */ /* 0x002fea000393ffff */
[----:B------:R0:W-:Y:S01]  /*4100*/  UTMACMDFLUSH ;  /* 0x00000000000079b7 */ /* 0x0001e20000000000 */
[----:B------:R-:W-:-:S04]  /*4110*/  DEPBAR.LE SB0, 0x0 ;  /* 0x000080000000791a */ /* 0x000fc80000000000 */
.L_x_69:
[----:B------:R-:W-:Y:S05]  /*4120*/  BSYNC.RECONVERGENT B0 ;  /* 0x0000000000007941 */ /* 0x000fea0003800200 */
.L_x_68:
[----:B------:R-:W-:Y:S01]  /*4130*/  FMUL2 R92, R74.F32x2.HI_LO, -1.4426950216293334961 ;  /* 0xbfb8aa3b4a5c784a */ /* 0x000fe20001000000 */
[----:B------:R-:W-:Y:S01]  /*4140*/  BAR.SYNC.DEFER_BLOCKING 0x2, 0x80 ;  /* 0x0082000000007b1d */ /* 0x000fe20000010000 */
[----:B-1----:R-:W-:Y:S01]  /*4150*/  FMUL2 R10, R28.F32x2.HI_LO, -1.4426950216293334961 ;  /* 0xbfb8aa3b1c0a784a */ /* 0x002fe20001000000 */
[----:B------:R-:W-:Y:S01]  /*4160*/  ISETP.NE.AND P2, PT, R126, RZ, PT ;  /* 0x000000ff7e00720c */ /* 0x000fe20003f45270 */
[----:B------:R-:W-:Y:S02]  /*4170*/  FMUL2 R22, R78.F32x2.HI_LO, -1.4426950216293334961 ;  /* 0xbfb8aa3b4e16784a */ /* 0x000fe40001000000 */
[----:B------:R-:W-:Y:S01]  /*4180*/  FMUL2 R6, R32.F32x2.HI_LO, -1.4426950216293334961 ;  /* 0xbfb8aa3b2006784a */ /* 0x000fe20001000000 */
[----:B------:R-:W-:Y:S01]  /*4190*/  MUFU.EX2 R92, R92 ;  /* 0x0000005c005c7308 */ /* 0x000fe20000000800 */
[----:B------:R-:W-:Y:S02]  /*41a0*/  FMUL2 R20, R80.F32x2.HI_LO, -1.4426950216293334961 ;  /* 0xbfb8aa3b5014784a */ /* 0x000fe40001000000 */
[----:B------:R-:W-:-:S02]  /*41b0*/  FMUL2 R4, R34.F32x2.HI_LO, -1.4426950216293334961 ;  /* 0xbfb8aa3b2204784a */ /* 0x000fc40001000000 */
[----:B------:R-:W-:Y:S02]  /*41c0*/  FMUL2 R100, R64.F32x2.HI_LO, -1.4426950216293334961 ;  /* 0xbfb8aa3b4064784a */ /* 0x000fe40001000000 */
[----:B------:R-:W-:Y:S01]  /*41d0*/  FMUL2 R90, R76.F32x2.HI_LO, -1.4426950216293334961 ;  /* 0xbfb8aa3b4c5a784a */ /* 0x000fe20001000000 */
[----:B------:R-:W1:Y:S01]  /*41e0*/  MUFU.EX2 R93, R93 ;  /* 0x0000005d005d7308 */ /* 0x000e620000000800 */
[----:B------:R-:W-:Y:S02]  /*41f0*/  FMUL2 R8, R30.F32x2.HI_LO, -1.4426950216293334961 ;  /* 0xbfb8aa3b1e08784a */ /* 0x000fe40001000000 */
[----:B------:R-:W-:Y:S02]  /*4200*/  FMUL2 R98, R68.F32x2.HI_LO, -1.4426950216293334961 ;  /* 0xbfb8aa3b4462784a */ /* 0x000fe40001000000 */
[----:B------:R-:W-:Y:S02]  /*4210*/  FMUL2 R96, R70.F32x2.HI_LO, -1.4426950216293334961 ;  /* 0xbfb8aa3b4660784a */ /* 0x000fe40001000000 */
[----:B------:R-:W-:Y:S01]  /*4220*/  FMUL2 R94, R72.F32x2.HI_LO, -1.4426950216293334961 ;  /* 0xbfb8aa3b485e784a */ /* 0x000fe20001000000 */
[----:B------:R-:W-:Y:S01]  /*4230*/  MUFU.EX2 R10, R10 ;  /* 0x0000000a000a7308 */ /* 0x000fe20000000800 */
[----:B------:R-:W-:-:S02]  /*4240*/  FMUL2 R12, R26.F32x2.HI_LO, -1.4426950216293334961 ;  /* 0xbfb8aa3b1a0c784a */ /* 0x000fc40001000000 */
[----:B------:R-:W-:Y:S02]  /*4250*/  FMUL2 R18, R82.F32x2.HI_LO, -1.4426950216293334961 ;  /* 0xbfb8aa3b5212784a */ /* 0x000fe40001000000 */
[----:B------:R-:W-:Y:S02]  /*4260*/  FMUL2 R16, R84.F32x2.HI_LO, -1.4426950216293334961 ;  /* 0xbfb8aa3b5410784a */ /* 0x000fe40001000000 */
[----:B------:R-:W-:Y:S01]  /*4270*/  FMUL2 R14, R24.F32x2.HI_LO, -1.4426950216293334961 ;  /* 0xbfb8aa3b180e784a */ /* 0x000fe20001000000 */
[----:B------:R-:W2:Y:S01]  /*4280*/  MUFU.EX2 R11, R11 ;  /* 0x0000000b000b7308 */ /* 0x000ea20000000800 */
[----:B-1----:R-:W-:-:S07]  /*4290*/  FADD2 R92, R92.F32x2.HI_LO, 1 ;  /* 0x3f8000005c5c744b */ /* 0x002fce0000200000 */
[----:B------:R-:W-:Y:S08]  /*42a0*/  MUFU.EX2 R22, R22 ;  /* 0x0000001600167308 */ /* 0x000ff00000000800 */
[----:B------:R-:W1:Y:S01]  /*42b0*/  MUFU.EX2 R23, R23 ;  /* 0x0000001700177308 */ /* 0x000e620000000800 */
[----:B--2---:R-:W-:-:S07]  /*42c0*/  FADD2 R10, R10.F32x2.HI_LO, 1 ;  /* 0x3f8000000a0a744b */ /* 0x004fce0000200000 */
[----:B------:R-:W-:Y:S08]  /*42d0*/  MUFU.EX2 R6, R6 ;  /* 0x0000000600067308 */ /* 0x000ff00000000800 */
        /* <DEDUP_REMOVED lines=38> */
[----:B------:R-:W-:Y:S08]  /*4540*/  MUFU.RCP R92, R92 ;  /* 0x0000005c005c7308 */ /* 0x000ff00000001000 */
[----:B------:R-:W1:Y:S01]  /*4550*/  MUFU.RCP R93, R93 ;  /* 0x0000005d005d7308 */ /* 0x000e620000001000 */
[----:B--2---:R-:W-:-:S07]  /*4560*/  FADD2 R14, R14.F32x2.HI_LO, 1 ;  /* 0x3f8000000e0e744b */ /* 0x004fce0000200000 */
[----:B------:R-:W-:Y:S08]  /*4570*/  MUFU.RCP R10, R10 ;  /* 0x0000000a000a7308 */ /* 0x000ff00000001000 */
[----:B------:R-:W2:Y:S01]  /*4580*/  MUFU.RCP R11, R11 ;  /* 0x0000000b000b7308 */ /* 0x000ea20000001000 */
[----:B-1----:R-:W-:-:S04]  /*4590*/  FMUL2 R92, R92.F32x2.HI_LO, R74.F32x2.HI_LO ;  /* 0x0000004a5c5c724a */ /* 0x002fc80000000000 */
[----:B------:R-:W-:-:S03]  /*45a0*/  FMUL2 R92, R92.F32x2.HI_LO, R40.F32x2.HI_LO ;  /* 0x000000285c5c724a */ /* 0x000fc60000000000 */
[----:B------:R-:W-:Y:S01]  /*45b0*/  MUFU.RCP R22, R22 ;  /* 0x0000001600167308 */ /* 0x000fe20000001000 */
[----:B------:R-:W-:-:S07]  /*45c0*/  FMUL2 R92, R92.F32x2.HI_LO, R127.F32 ;  /* 0x0000007f5c5c724a */ /* 0x000fce0001000000 */
[----:B------:R-:W1:Y:S01]  /*45d0*/  MUFU.RCP R23, R23 ;  /* 0x0000001700177308 */ /* 0x000e620000001000 */
[----:B--2---:R-:W-:-:S04]  /*45e0*/  FMUL2 R10, R10.F32x2.HI_LO, R28.F32x2.HI_LO ;  /* 0x0000001c0a0a724a */ /* 0x004fc80000000000 */
[----:B------:R-:W-:-:S03]  /*45f0*/  FMUL2 R10, R10.F32x2.HI_LO, R56.F32x2.HI_LO ;  /* 0x000000380a0a724a */ /* 0x000fc60000000000 */
[----:B------:R-:W-:Y:S01]  /*4600*/  MUFU.RCP R6, R6 ;  /* 0x0000000600067308 */ /* 0x000fe20000001000 */
[----:B------:R-:W-:-:S07]  /*4610*/  FMUL2 R10, R10.F32x2.HI_LO, R127.F32 ;  /* 0x0000007f0a0a724a */ /* 0x000fce0001000000 */
        /* <DEDUP_REMOVED lines=16> */
[----:B------:R-:W-:Y:S01]  /*4720*/  FMUL2 R66, R4.F32x2.HI_LO, R66.F32x2.HI_LO ;  /* 0x000000420442724a */ /* 0x000fe20000000000 */
[----:B------:R-:W-:Y:S02]  /*4730*/  F2FP.BF16.F32.PACK_AB R4, R11, R10 ;  /* 0x0000000a0b04723e */ /* 0x000fe400000010ff */
[----:B------:R-:W-:Y:S01]  /*4740*/  MUFU.RCP R90, R90 ;  /* 0x0000005a005a7308 */ /* 0x000fe20000001000 */
[----:B------:R-:W-:-:S05]  /*4750*/  FMUL2 R66, R66.F32x2.HI_LO, R127.F32 ;  /* 0x0000007f4242724a */ /* 0x000fca0001000000 */
[----:B------:R-:W-:Y:S02]  /*4760*/  FMNMX.NAN R32, |R21|, |R67|, !PT ;  /* 0x4000004315207209 */ /* 0x000fe40007820200 */
[----:B------:R-:W2:Y:S01]  /*4770*/  MUFU.RCP R91, R91 ;  /* 0x0000005b005b7308 */ /* 0x000ea20000001000 */
[----:B-1----:R-:W-:Y:S01]  /*4780*/  FMUL2 R100, R100.F32x2.HI_LO, R64.F32x2.HI_LO ;  /* 0x000000406464724a */ /* 0x002fe20000000000 */
[----:B------:R-:W-:-:S03]  /*4790*/  FMNMX.NAN R33, |R20|, |R66|, !PT ;  /* 0x4000004214217209 */ /* 0x000fc60007820200 */
        /* <DEDUP_REMOVED lines=11> */
[----:B------:R-:W-:Y:S08]  /*4850*/  MUFU.RCP R96, R96 ;  /* 0x0000006000607308 */ /* 0x000ff00000001000 */
        /* <DEDUP_REMOVED lines=11> */
[----:B--2---:R-:W-:-:S07]  /*4910*/  FMUL2 R94, R94.F32x2.HI_LO, R72.F32x2.HI_LO ;  /* 0x000000485e5e724a */ /* 0x004fce0000000000 */
[----:B------:R-:W-:Y:S08]  /*4920*/  MUFU.RCP R18, R18 ;  /* 0x0000001200127308 */ /* 0x000ff00000001000 */
[----:B------:R-:W2:Y:S01]  /*4930*/  MUFU.RCP R19, R19 ;  /* 0x0000001300137308 */ /* 0x000ea20000001000 */
[----:B-1----:R-:W-:Y:S01]  /*4940*/  FMUL2 R12, R12.F32x2.HI_LO, R26.F32x2.HI_LO ;  /* 0x0000001a0c0c724a */ /* 0x002fe20000000000 */
[----:B------:R-:W-:-:S02]  /*4950*/  FMNMX.NAN R26, |R93|, |R11|, !PT ;  /* 0x4000000b5d1a7209 */ /* 0x000fc40007820200 */
[----:B------:R-:W-:Y:S01]  /*4960*/  FMNMX.NAN R27, |R92|, |R10|, !PT ;  /* 0x4000000a5c1b7209 */ /* 0x000fe20007820200 */
[----:B------:R-:W-:Y:S01]  /*4970*/  FMUL2 R10, R6.F32x2.HI_LO, R127.F32 ;  /* 0x0000007f060a724a */ /* 0x000fe20001000000 */
[----:B------:R-:W-:Y:S01]  /*4980*/  F2FP.BF16.F32.PACK_AB R7, R67, R66 ;  /* 0x000000424307723e */ /* 0x000fe200000010ff */
[----:B------:R-:W-:Y:S01]  /*4990*/  FMUL2 R58, R12.F32x2.HI_LO, R58.F32x2.HI_LO ;  /* 0x0000003a0c3a724a */ /* 0x000fe20000000000 */
[----:B------:R-:W-:Y:S01]  /*49a0*/  MUFU.RCP R16, R16 ;  /* 0x0000001000107308 */ /* 0x000fe20000001000 */
[----:B------:R-:W-:Y:S01]  /*49b0*/  FMUL2 R12, R8.F32x2.HI_LO, R127.F32 ;  /* 0x0000007f080c724a */ /* 0x000fe20001000000 */
[----:B------:R-:W-:Y:S01]  /*49c0*/  FMNMX.NAN R30, |R23|, |R11|, !PT ;  /* 0x4000000b171e7209 */ /* 0x000fe20007820200 */
[----:B------:R-:W-:Y:S01]  /*49d0*/  FMUL2 R58, R58.F32x2.HI_LO, R127.F32 ;  /* 0x0000007f3a3a724a */ /* 0x000fe20001000000 */
[-C--:B------:R-:W-:Y:S02]  /*49e0*/  F2FP.BF16.F32.PACK_AB R6, R11, R10.reuse ;  /* 0x0000000a0b06723e */ /* 0x080fe400000010ff */
[----:B------:R-:W-:-:S02]  /*49f0*/  FMNMX.NAN R31, |R22|, |R10|, !PT ;  /* 0x4000000a161f7209 */ /* 0x000fc40007820200 */
[----:B------:R-:W1:Y:S01]  /*4a00*/  MUFU.RCP R17, R17 ;  /* 0x0000001100117308 */ /* 0x000e620000001000 */
[----:B--2---:R-:W-:Y:S01]  /*4a10*/  FMUL2 R18, R18.F32x2.HI_LO, R82.F32x2.HI_LO ;  /* 0x000000521212724a */ /* 0x004fe20000000000 */
[----:B------:R-:W-:Y:S02]  /*4a20*/  F2FP.BF16.F32.PACK_AB R10, R23, R22 ;  /* 0x00000016170a723e */ /* 0x000fe400000010ff */
[----:B------:R-:W-:Y:S01]  /*4a30*/  F2FP.BF16.F32.PACK_AB R11, R21, R20 ;  /* 0x00000014150b723e */ /* 0x000fe200000010ff */
[----:B------:R-:W-:Y:S01]  /*4a40*/  FMUL2 R18, R18.F32x2.HI_LO, R48.F32x2.HI_LO ;  /* 0x000000301212724a */ /* 0x000fe20000000000 */
[----:B------:R-:W-:Y:S02]  /*4a50*/  FMNMX.NAN R28, |R91|, |R13|, !PT ;  /* 0x4000000d5b1c7209 */ /* 0x000fe40007820200 */
[----:B------:R-:W-:Y:S01]  /*4a60*/  MUFU.RCP R14, R14 ;  /* 0x0000000e000e7308 */ /* 0x000fe20000001000 */
[----:B------:R-:W-:Y:S01]  /*4a70*/  FMUL2 R22, R18.F32x2.HI_LO, R127.F32 ;  /* 0x0000007f1216724a */ /* 0x000fe20001000000 */
[----:B------:R-:W-:-:S02]  /*4a80*/  F2FP.BF16.F32.PACK_AB R5, R13, R12 ;  /* 0x0000000c0d05723e */ /* 0x000fc400000010ff */
[----:B------:R-:W-:Y:S02]  /*4a90*/  FMNMX.NAN R29, |R90|, |R12|, !PT ;  /* 0x4000000c5a1d7209 */ /* 0x000fe40007820200 */
[----:B------:R-:W-:Y:S02]  /*4aa0*/  F2FP.BF16.F32.PACK_AB R12, R101, R100 ;  /* 0x00000064650c723e */ /* 0x000fe400000010ff */
[----:B------:R-:W2:Y:S01]  /*4ab0*/  MUFU.RCP R15, R15 ;  /* 0x0000000f000f7308 */ /* 0x000ea20000001000 */
[----:B-1----:R-:W-:Y:S01]  /*4ac0*/  FMUL2 R16, R16.F32x2.HI_LO, R84.F32x2.HI_LO ;  /* 0x000000541010724a */ /* 0x002fe20000000000 */
[----:B------:R-:W-:Y:S02]  /*4ad0*/  F2FP.BF16.F32.PACK_AB R13, R99, R98 ;  /* 0x00000062630d723e */ /* 0x000fe400000010ff */
[----:B------:R-:W-:Y:S01]  /*4ae0*/  F2FP.BF16.F32.PACK_AB R8, R93, R92 ;  /* 0x0000005c5d08723e */ /* 0x000fe200000010ff */
[----:B------:R-:W-:Y:S01]  /*4af0*/  FMUL2 R16, R16.F32x2.HI_LO, R54.F32x2.HI_LO ;  /* 0x000000361010724a */ /* 0x000fe20000000000 */
[----:B------:R-:W-:-:S02]  /*4b00*/  F2FP.BF16.F32.PACK_AB R9, R91, R90 ;  /* 0x0000005a5b09723e */ /* 0x000fc400000010ff */
[----:B------:R-:W-:Y:S01]  /*4b10*/  F2FP.BF16.F32.PACK_AB R19, R59, R58 ;  /* 0x0000003a3b13723e */ /* 0x000fe200000010ff */
[----:B------:R-:W-:Y:S01]  /*4b20*/  FMUL2 R20, R16.F32x2.HI_LO, R127.F32 ;  /* 0x0000007f1014724a */ /* 0x000fe20001000000 */
[----:B------:R-:W-:Y:S02]  /*4b30*/  F2FP.BF16.F32.PACK_AB R16, R23, R22 ;  /* 0x000000161710723e */ /* 0x000fe400000010ff */
[----:B------:R-:W-:Y:S02]  /*4b40*/  FMNMX3.NAN R26, |R101|, |R23|, R26, !PT ;  /* 0x40000017651a7276 */ /* 0x000fe4000782021a */
[----:B------:R-:W-:Y:S02]  /*4b50*/  F2FP.BF16.F32.PACK_AB R17, R21, R20 ;  /* 0x000000141511723e */ /* 0x000fe400000010ff */
[----:B------:R-:W-:Y:S01]  /*4b60*/  FMNMX3.NAN R28, |R99|, |R21|, R28, !PT ;  /* 0x40000015631c7276 */ /* 0x000fe2000782021c */
[----:B--2---:R-:W-:Y:S01]  /*4b70*/  FMUL2 R14, R14.F32x2.HI_LO, R24.F32x2.HI_LO ;  /* 0x000000180e0e724a */ /* 0x004fe20000000000 */
[----:B------:R-:W-:Y:S01]  /*4b80*/  FMNMX3.NAN R29, |R98|, |R20|, R29, !PT ;  /* 0x40000014621d7276 */ /* 0x000fe2000782021d */
[----:B------:R-:W-:Y:S01]  /*4b90*/  FMUL2 R24, R94.F32x2.HI_LO, R42.F32x2.HI_LO ;  /* 0x0000002a5e18724a */ /* 0x000fe20000000000 */
[----:B------:R-:W-:Y:S01]  /*4ba0*/  FMNMX3.NAN R27, |R100|, |R22|, R27, !PT ;  /* 0x40000016641b7276 */ /* 0x000fe2000782021b */
[----:B------:R-:W-:Y:S01]  /*4bb0*/  FMUL2 R52, R14.F32x2.HI_LO, R52.F32x2.HI_LO ;  /* 0x000000340e34724a */ /* 0x000fe20000000000 */
[----:B------:R-:W-:Y:S01]  /*4bc0*/  F2FP.BF16.F32.PACK_AB R14, R3, R2 ;  /* 0x00000002030e723e */ /* 0x000fe200000010ff */
[----:B------:R-:W-:-:S02]  /*4bd0*/  FMUL2 R24, R24.F32x2.HI_LO, R127.F32 ;  /* 0x0000007f1818724a */ /* 0x000fc40001000000 */
[----:B------:R-:W-:-:S03]  /*4be0*/  FMUL2 R52, R52.F32x2.HI_LO, R127.F32 ;  /* 0x0000007f3434724a */ /* 0x000fc60001000000 */
[----:B------:R-:W-:Y:S02]  /*4bf0*/  F2FP.BF16.F32.PACK_AB R15, R25, R24 ;  /* 0x00000018190f723e */ /* 0x000fe400000010ff */
[----:B------:R-:W-:Y:S02]  /*4c00*/  F2FP.BF16.F32.PACK_AB R18, R53, R52 ;  /* 0x000000343512723e */ /* 0x000fe400000010ff */
[----:B------:R-:W-:Y:S01]  /*4c10*/  FMNMX3.NAN R25, |R25|, |R59|, R32, !PT ;  /* 0x4000003b19197276 */ /* 0x000fe20007820220 */
[----:B------:R1:W-:Y:S01]  /*4c20*/  STS.128 [R120], R12 ;  /* 0x0000000c78007388 */ /* 0x0003e20000000c00 */
[----:B------:R-:W-:Y:S02]  /*4c30*/  FMNMX3.NAN R24, |R24|, |R58|, R33, !PT ;  /* 0x4000003a18187276 */ /* 0x000fe40007820221 */
[----:B------:R-:W-:Y:S01]  /*4c40*/  FMNMX3.NAN R3, |R3|, |R53|, R30, !PT ;  /* 0x4000003503037276 */ /* 0x000fe2000782021e */
[----:B------:R1:W-:Y:S01]  /*4c50*/  STS.128 [R121], R8 ;  /* 0x0000000879007388 */ /* 0x0003e20000000c00 */
[----:B------:R-:W-:-:S02]  /*4c60*/  FMNMX3.NAN R2, |R2|, |R52|, R31, !PT ;  /* 0x4000003402027276 */ /* 0x000fc4000782021f */
[----:B------:R-:W-:Y:S01]  /*4c70*/  FMNMX.NAN R25, R28, R25, !PT ;  /* 0x000000191c197209 */ /* 0x000fe20007820000 */
[----:B------:R1:W-:Y:S01]  /*4c80*/  STS.128 [R122], R16 ;  /* 0x000000107a007388 */ /* 0x0003e20000000c00 */
[----:B------:R-:W-:Y:S02]  /*4c90*/  FMNMX.NAN R24, R29, R24, !PT ;  /* 0x000000181d187209 */ /* 0x000fe40007820000 */
[----:B------:R-:W-:Y:S01]  /*4ca0*/  FMNMX3.NAN R3, R26, R3, R25, !PT ;  /* 0x000000031a037276 */ /* 0x000fe20007820019 */
[----:B------:R1:W-:Y:S01]  /*4cb0*/  STS.128 [R123], R4 ;  /* 0x000000047b007388 */ /* 0x0003e20000000c00 */
[----:B------:R-:W-:Y:S01]  /*4cc0*/  FMNMX3.NAN R2, R27, R2, R24, !PT ;  /* 0x000000021b027276 */ /* 0x000fe20007820018 */
[----:B------:R2:W-:Y:S06]  /*4cd0*/  MEMBAR.ALL.CTA ;  /* 0x0000000000007992 */ /* 0x0005ec0000008000 */
[----:B--2---:R-:W2:Y:S01]  /*4ce0*/  FENCE.VIEW.ASYNC.S ;  /* 0x00000000000073c6 */ /* 0x004ea20000000000 */
[----:B------:R-:W-:-:S04]  /*4cf0*/  FMNMX3.NAN R2, R2, R3, RZ, !PT ;  /* 0x0000000302027276 */ /* 0x000fc800078200ff */
[----:B------:R-:W-:Y:S01]  /*4d00*/  FMNMX R131, R2, R131, !PT ;  /* 0x0000008302837209 */ /* 0x000fe20007800000 */
[----:B--2---:R-:W-:Y:S06]  /*4d10*/  BAR.SYNC.DEFER_BLOCKING 0x2, 0x80 ;  /* 0x0082000000007b1d */ /* 0x004fec0000010000 */
[----:B------:R-:W-:Y:S05]  /*4d20*/  @P2 BRA `(.L_x_71) ;  /* 0x0000000000442947 */ /* 0x000fea0003800000 */
[----:B------:R-:W-:Y:S01]  /*4d30*/  IMAD R132, R89, 0x4, R132 ;  /* 0x0000000459847824 */ /* 0x000fe200078e0284 */
[----:B------:R-:W-:Y:S01]  /*4d40*/  UIADD3 UR10, UP0, UPT, UR8, 0x2c0, URZ ;  /* 0x000002c0080a7890 */ /* 0x000fe2000ff1e0ff */
[----:B------:R-:W-:Y:S02]  /*4d50*/  PLOP3.LUT P0, PT, PT, PT, PT, 0x80, 0x8 ;  /* 0x000000000008781c */ /* 0x000fe40003f0f070 */
[----:B------:R-:W-:Y:S01]  /*4d60*/  IADD3 R2, PT, PT, R87, 0x4400, RZ ;  /* 0x0000440057027810 */ /* 0x000fe20007ffe0ff */
[----:B------:R-:W-:Y:S01]  /*4d70*/  IMAD.SHL.U32 R132, R132, 0x10, RZ ;  /* 0x0000001084847824 */ /* 0x000fe200078e00ff */
[----:B------:R-:W-:-:S12]  /*4d80*/  UIADD3.X UR11, UPT, UPT, URZ, UR9, URZ, UP0, !UPT ;  /* 0x00000009ff0b7290 */ /* 0x000fd800087fe4ff */
.L_x_72:
        /* <DEDUP_REMOVED lines=9> */
[----:B--2---:R-:W-:Y:S05]  /*4e20*/  @P0 BRA.U.ANY `(.L_x_72) ;  /* 0xfffffffd00d80947 */ /* 0x004fea000393ffff */
[----:B------:R0:W-:Y:S02]  /*4e30*/  UTMACMDFLUSH ;  /* 0x00000000000079b7 */ /* 0x0001e40000000000 */
.L_x_71:
[----:B------:R-:W-:Y:S01]  /*4e40*/  BAR.SYNC.DEFER_BLOCKING 0x2, 0x80 ;  /* 0x0082000000007b1d */ /* 0x000fe20000010000 */
[----:B------:R-:W-:Y:S01]  /*4e50*/  HFMA2 R132, -RZ, RZ, 0, 1.1920928955078125e-07 ;  /* 0x00000002ff847431 */ /* 0x000fe200000001ff */
[----:B------:R-:W-:-:S04]  /*4e60*/  PLOP3.LUT P0, PT, PT, PT, PT, 0x8, 0x80 ;  /* 0x000000000080781c */ /* 0x000fc80003f0e170 */
[----:B------:R-:W-:Y:S09]  /*4e70*/  @P3 BRA `(.L_x_73) ;  /* 0xffffffec000c3947 */ /* 0x000ff2000383ffff */
[----:B------:R-:W-:Y:S02]  /*4e80*/  ELECT P0, URZ, PT ;  /* 0x0000000000ff782f */ /* 0x000fe40003800000 */
[C---:B------:R-:W-:Y:S01]  /*4e90*/  LEA R3, R110.reuse, R87, 0x3 ;  /* 0x000000576e037211 */ /* 0x040fe200078e18ff */
[----:B------:R-:W-:Y:S01]  /*4ea0*/  BSSY B0, `(.L_x_74) ;  /* 0x0000009000007945 */ /* 0x000fe20003800000 */
[----:B-1----:R-:W-:Y:S01]  /*4eb0*/  SHF.L.U32 R4, R109, 0x1f, RZ ;  /* 0x0000001f6d047819 */ /* 0x002fe200000006ff */
[----:B------:R-:W-:-:S08]  /*4ec0*/  IMAD R91, R110, 0x10, R87 ;  /* 0x000000106e5b7824 */ /* 0x000fd000078e0257 */
[----:B------:R-:W-:Y:S02]  /*4ed0*/  @P0 VIADD R5, R129, 0x80 ;  /* 0x0000008081050836 */ /* 0x000fe40000000000 */
[----:B------:R-:W-:-:S03]  /*4ee0*/  @P0 IMAD.MOV.U32 R2, RZ, RZ, 0x1 ;  /* 0x00000001ff020424 */ /* 0x000fc600078e00ff */
[----:B------:R-:W-:-:S04]  /*4ef0*/  @P0 PRMT R5, R104, 0x654, R5 ;  /* 0x0000065468050816 */ /* 0x000fc80000000005 */
[----:B------:R1:W-:Y:S01]  /*4f00*/  @P0 SYNCS.ARRIVE.TRANS64.RED.ART0 RZ, [R5+URZ], R2 ;  /* 0x0000000205ff09a7 */ /* 0x0003e200085004ff */
[----:B------:R-:W2:Y:S02]  /*4f10*/  SYNCS.PHASECHK.TRANS64.TRYWAIT P0, [R3+URZ+0x90], R4 ;  /* 0x00009004030075a7 */ /* 0x000ea400080011ff */
[----:B-12---:R-:W-:Y:S05]  /*4f20*/  @!P0 BRA `(.L_x_75) ;  /* 0x0000000c00588947 */ /* 0x006fea0003800000 */
.L_x_111:
[----:B------:R-:W-:Y:S05]  /*4f30*/  BSYNC B0 ;  /* 0x0000000000007941 */ /* 0x000fea0003800000 */
.L_x_74:
[----:B------:R-:W2:Y:S01]  /*4f40*/  LDS.128 R88, [R91+0x33c10] ;  /* 0x033c10005b587984 */ /* 0x000ea20000000c00 */
[----:B------:R-:W-:Y:S01]  /*4f50*/  CREDUX.MAXABS.F32.NAN UR4, R131 ;  /* 0x00000000830472cc */ /* 0x000fe20000006400 */
[----:B------:R-:W-:Y:S01]  /*4f60*/  BSSY.RECONVERGENT B0, `(.L_x_76) ;  /* 0x0000016000007945 */ /* 0x000fe20003800200 */
[----:B------:R-:W-:Y:S01]  /*4f70*/  ISETP.NE.AND P0, PT, R105, RZ, PT ;  /* 0x000000ff6900720c */ /* 0x000fe20003f05270 */
[----:B------:R3:W-:Y:S06]  /*4f80*/  MEMBAR.ALL.CTA ;  /* 0x0000000000007992 */ /* 0x0007ec0000008000 */
[----:B---3--:R-:W3:Y:S01]  /*4f90*/  FENCE.VIEW.ASYNC.S ;  /* 0x00000000000073c6 */ /* 0x008ee20000000000 */
[----:B------:R-:W-:-:S02]  /*4fa0*/  VIADD R108, R108, 0x1 ;  /* 0x000000016c6c7836 */ /* 0x000fc40000000000 */
[----:B------:R-:W-:Y:S02]  /*4fb0*/  VIADD R110, R110, 0x1 ;  /* 0x000000016e6e7836 */ /* 0x000fe40000000000 */
[----:B-1----:R-:W-:Y:S01]  /*4fc0*/  IMAD.U32 R5, RZ, RZ, UR4 ;  /* 0x00000004ff057e24 */ /* 0x002fe2000f8e00ff */
[----:B---3--:R1:W-:Y:S04]  /*4fd0*/  SYNCS.ARRIVE.TRANS64.ART0 RZ, [R3+URZ+0xa0], R0 ;  /* 0x0000a00003ff79a7 */ /* 0x0083e800085000ff */
[----:B------:R1:W-:Y:S01]  /*4fe0*/  @!P0 STS [R124+0x33c00], R5 ;  /* 0x033c00057c008388 */ /* 0x0003e20000000800 */
[----:B------:R-:W-:Y:S01]  /*4ff0*/  BAR.SYNC.DEFER_BLOCKING 0x2, 0x80 ;  /* 0x0082000000007b1d */ /* 0x000fe20000010000 */
[----:B------:R-:W-:-:S13]  /*5000*/  LOP3.LUT P0, RZ, R126, R105, RZ, 0xfc, !PT ;  /* 0x000000697eff7212 */ /* 0x000fda000780fcff */
[----:B------:R-:W-:Y:S05]  /*5010*/  @P0 BRA `(.L_x_77) ;  /* 0x0000000000280947 */ /* 0x000fea0003800000 */
[----:B------:R-:W-:Y:S01]  /*5020*/  IMAD.U32 R86, RZ, RZ, UR7 ;  /* 0x00000007ff567e24 */ /* 0x000fe2000f8e00ff */
[----:B------:R-:W-:Y:S01]  /*5030*/  MOV R87, 0x400 ;  /* 0x0000040000577802 */ /* 0x000fe20000000f00 */
[----:B------:R-:W3:Y:S03]  /*5040*/  LDCU.64 UR4, c[0x0][0x740] ;  /* 0x0000e800ff0477ac */ /* 0x000ee60008000a00 */
[----:B------:R-:W-:-:S05]  /*5050*/  LEA R87, R86, R87, 0x18 ;  /* 0x0000005756577211 */ /* 0x000fca00078ec0ff */
[----:B-1----:R-:W1:Y:S01]  /*5060*/  LDS.128 R4, [R87+0x33c00] ;  /* 0x033c000057047984 */ /* 0x002e620000000c00 */
[----:B---3--:R-:W-:-:S04]  /*5070*/  LEA R2, P0, R103, UR4, 0x2 ;  /* 0x0000000467027c11 */ /* 0x008fc8000f8010ff */
[----:B------:R-:W-:Y:S02]  /*5080*/  LEA.HI.X R3, R103, UR5, R102, 0x2, P0 ;  /* 0x0000000567037c11 */ /* 0x000fe400080f1466 */
[----:B-1----:R-:W-:-:S04]  /*5090*/  FMNMX3 R4, R4, RZ, R5, !PT ;  /* 0x000000ff04047276 */ /* 0x002fc80007800005 */
[----:B------:R-:W-:-:S05]  /*50a0*/  FMNMX3 R7, R4, R6, R7, !PT ;  /* 0x0000000604077276 */ /* 0x000fca0007800007 */
[----:B------:R3:W-:Y:S02]  /*50b0*/  REDG.E.MAX.S32.STRONG.GPU desc[UR30][R2.64], R7 ;  /* 0x000000070200798e */ /* 0x0007e4000d12e31e */
.L_x_77:
[----:B------:R-:W-:Y:S05]  /*50c0*/  BSYNC.RECONVERGENT B0 ;  /* 0x0000000000007941 */ /* 0x000fea0003800200 */
.L_x_76:
[----:B--2---:R-:W-:Y:S02]  /*50d0*/  ISETP.NE.AND P0, PT, R91, 0x1, PT ;  /* 0x000000015b00780c */ /* 0x004fe40003f05270 */
[----:B------:R-:W-:Y:S02]  /*50e0*/  ISETP.NE.AND P1, PT, R110, 0x2, PT ;  /* 0x000000026e00780c */ /* 0x000fe40003f25270 */
[----:B------:R-:W-:Y:S02]  /*50f0*/  ISETP.NE.AND P2, PT, R108, 0x2, PT ;  /* 0x000000026c00780c */ /* 0x000fe40003f45270 */
[----:B------:R-:W-:Y:S02]  /*5100*/  SEL R4, RZ, 0x1, P1 ;  /* 0x00000001ff047807 */ /* 0x000fe40000800000 */
[----:B---3--:R-:W-:Y:S02]  /*5110*/  SEL R2, RZ, 0x1, P2 ;  /* 0x00000001ff027807 */ /* 0x008fe40001000000 */
[----:B------:R-:W-:-:S02]  /*5120*/  LOP3.LUT R109, R109, R4, RZ, 0x3c, !PT ;  /* 0x000000046d6d7212 */ /* 0x000fc400078e3cff */
[----:B------:R-:W-:Y:S02]  /*5130*/  LOP3.LUT R107, R107, R2, RZ, 0x3c, !PT ;  /* 0x000000026b6b7212 */ /* 0x000fe400078e3cff */
[----:B------:R-:W-:Y:S02]  /*5140*/  SEL R110, R110, RZ, P1 ;  /* 0x000000ff6e6e7207 */ /* 0x000fe40000800000 */
[----:B------:R-:W-:Y:S01]  /*5150*/  SEL R108, R108, RZ, P2 ;  /* 0x000000ff6c6c7207 */ /* 0x000fe20001000000 */
[----:B------:R-:W-:Y:S06]  /*5160*/  @!P0 BRA `(.L_x_78) ;  /* 0xffffffe400e48947 */ /* 0x000fec000383ffff */
.L_x_66:
[----:B------:R-:W-:-:S13]  /*5170*/  ISETP.NE.AND P0, PT, R126, RZ, PT ;  /* 0x000000ff7e00720c */ /* 0x000fda0003f05270 */
[----:B------:R-:W-:Y:S05]  /*5180*/  @P0 BRA `(.L_x_79) ;  /* 0x0000000000200947 */ /* 0x000fea0003800000 */
[----:B------:R-:W2:Y:S01]  /*5190*/  S2UR UR4, SR_CgaCtaId ;  /* 0x00000000000479c3 */ /* 0x000ea20000008800 */
[----:B------:R-:W-:Y:S01]  /*51a0*/  ELECT P1, URZ, PT ;  /* 0x0000000000ff782f */ /* 0x000fe20003820000 */
[----:B------:R-:W-:-:S06]  /*51b0*/  IMAD.MOV.U32 R2, RZ, RZ, 0x1 ;  /* 0x00000001ff027424 */ /* 0x000fcc00078e00ff */
[----:B------:R-:W-:Y:S06]  /*51c0*/  UVIRTCOUNT.DEALLOC.SMPOOL 0x80 ;  /* 0x000000800000784c */ /* 0x000fec0000000000 */
[----:B-1----:R-:W-:Y:S01]  /*51d0*/  @P1 MOV R3, 0x40 ;  /* 0x0000004000031802 */ /* 0x002fe20000000f00 */
[----:B--2---:R-:W-:-:S05]  /*51e0*/  @P1 IMAD.U32 R86, RZ, RZ, UR4 ;  /* 0x00000004ff561e24 */ /* 0x004fca000f8e00ff */
[----:B------:R-:W-:-:S05]  /*51f0*/  @P1 LEA R3, R86, R3, 0x18 ;  /* 0x0000000356031211 */ /* 0x000fca00078ec0ff */
[----:B------:R2:W-:Y:S02]  /*5200*/  @P1 STS.U8 [R3], R2 ;  /* 0x0000000203001388 */ /* 0x0005e40000000000 */
.L_x_79:
[----:B------:R-:W-:Y:S06]  /*5210*/  BAR.SYNC.DEFER_BLOCKING 0x2, 0x80 ;  /* 0x0082000000007b1d */ /* 0x000fec0000010000 */
[----:B------:R-:W-:Y:S05]  /*5220*/  @P0 BRA `(.L_x_80) ;  /* 0x0000000000d80947 */ /* 0x000fea0003800000 */
[----:B-12---:R-:W-:Y:S01]  /*5230*/  VIADD R3, R87, 0xb0 ;  /* 0x000000b057037836 */ /* 0x006fe20000000000 */
[----:B------:R-:W-:Y:S01]  /*5240*/  LOP3.LUT R86, R86, 0x1, RZ, 0x3c, !PT ;  /* 0x0000000156567812 */ /* 0x000fe200078e3cff */
[----:B------:R-:W-:Y:S03]  /*5250*/  BSSY B0, `(.L_x_81) ;  /* 0x0000005000007945 */ /* 0x000fe60003800000 */
[----:B------:R-:W-:-:S04]  /*5260*/  PRMT R3, R86, 0x654, R3 ;  /* 0x0000065456037816 */ /* 0x000fc80000000003 */
[----:B------:R1:W-:Y:S01]  /*5270*/  SYNCS.ARRIVE.TRANS64.RED.ART0 RZ, [R3+URZ], R0 ;  /* 0x0000000003ff79a7 */ /* 0x0003e200085004ff */
[----:B------:R-:W2:Y:S02]  /*5280*/  SYNCS.PHASECHK.TRANS64.TRYWAIT P0, [R87+URZ+0xb0], RZ ;  /* 0x0000b0ff570075a7 */ /* 0x000ea400080011ff */
[----:B-12---:R-:W-:Y:S05]  /*5290*/  @!P0 BRA `(.L_x_82) ;  /* 0x0000000800948947 */ /* 0x006fea0003800000 */
.L_x_112:
[----:B------:R-:W-:Y:S05]  /*52a0*/  BSYNC B0 ;  /* 0x0000000000007941 */ /* 0x000fea0003800000 */
.L_x_81:
[----:B------:R-:W2:Y:S01]  /*52b0*/  S2UR UR5, SR_CgaCtaId ;  /* 0x00000000000579c3 */ /* 0x000ea20000008800 */
[----:B------:R-:W-:Y:S01]  /*52c0*/  NOP ;  /* 0x0000000000007918 */ /* 0x000fe20000000000 */
[----:B------:R-:W-:Y:S01]  /*52d0*/  UMOV UR4, 0x50 ;  /* 0x0000005000047882 */ /* 0x000fe20000000000 */
[----:B------:R-:W-:Y:S01]  /*52e0*/  LOP3.LUT R4, R125, 0xffff, RZ, 0xc0, !PT ;  /* 0x0000ffff7d047812 */ /* 0x000fe200078ec0ff */
[----:B------:R-:W-:-:S03]  /*52f0*/  IMAD.MOV.U32 R3, RZ, RZ, 0xffff ;  /* 0x0000ffffff037424 */ /* 0x000fc600078e00ff */
[----:B------:R-:W-:-:S04]  /*5300*/  SHF.R.U32.HI R4, RZ, 0x5, R4 ;  /* 0x00000005ff047819 */ /* 0x000fc80000011604 */
[----:B------:R-:W-:Y:S01]  /*5310*/  SHF.L.U32 R3, R3, R4, RZ ;  /* 0x0000000403037219 */ /* 0x000fe200000006ff */
[----:B------:R-:W-:-:S05]  /*5320*/  VIADD R5, R4, 0x10 ;  /* 0x0000001004057836 */ /* 0x000fca0000000000 */
[----:B------:R-:W-:Y:S01]  /*5330*/  SHF.L.U32 R0, R0, R5, RZ ;  /* 0x0000000500007219 */ /* 0x000fe200000006ff */
[----:B--2---:R-:W-:-:S03]  /*5340*/  ULEA UR5, UR5, UR4, 0x18 ;  /* 0x0000000405057291 */ /* 0x004fc6000f8ec0ff */
[----:B------:R-:W-:-:S04]  /*5350*/  LOP3.LUT R5, R0, R3, RZ, 0xfc, !PT ;  /* 0x0000000300057212 */ /* 0x000fc800078efcff */
[C---:B------:R-:W-:Y:S02]  /*5360*/  LOP3.LUT R3, R5.reuse, 0xffff, RZ, 0xc0, !PT ;  /* 0x0000ffff05037812 */ /* 0x040fe400078ec0ff */
[----:B------:R-:W2:Y:S02]  /*5370*/  LDS R2, [UR5] ;  /* 0x00000005ff027984 */ /* 0x000ea40008000800 */
[----:B--2---:R-:W-:-:S04]  /*5380*/  LOP3.LUT R0, R5, 0xffff, R2, 0x80, !PT ;  /* 0x0000ffff05007812 */ /* 0x004fc800078e8002 */
[----:B------:R-:W-:-:S13]  /*5390*/  ISETP.NE.AND P0, PT, R0, R3, PT ;  /* 0x000000030000720c */ /* 0x000fda0003f05270 */
[----:B------:R-:W-:Y:S05]  /*53a0*/  @P0 BRA `(.L_x_83) ;  /* 0x00000000006c0947 */ /* 0x000fea0003800000 */
[----:B------:R-:W-:Y:S02]  /*53b0*/  SHF.R.U32.HI R0, RZ, 0x10, R2 ;  /* 0x00000010ff007819 */ /* 0x000fe40000011602 */
[----:B------:R-:W-:-:S04]  /*53c0*/  SHF.R.U32.HI R3, RZ, 0x10, R5 ;  /* 0x00000010ff037819 */ /* 0x000fc80000011605 */
[----:B------:R-:W-:-:S04]  /*53d0*/  LOP3.LUT R0, R0, R3, RZ, 0xc0, !PT ;  /* 0x0000000300007212 */ /* 0x000fc800078ec0ff */
[----:B------:R-:W-:-:S13]  /*53e0*/  ISETP.NE.AND P0, PT, R0, R3, PT ;  /* 0x000000030000720c */ /* 0x000fda0003f05270 */
[----:B------:R-:W-:Y:S05]  /*53f0*/  @P0 BRA `(.L_x_84) ;  /* 0x00000000004c0947 */ /* 0x000fea0003800000 */
[----:B------:R-:W-:Y:S02]  /*5400*/  R2UR UR4, R5 ;  /* 0x00000000050472ca */ /* 0x000fe400000e0000 */
[----:B------:R-:W-:Y:S02]  /*5410*/  ELECT P0, URZ, PT ;  /* 0x0000000000ff782f */ /* 0x000fe40003800000 */
[----:B------:R-:W-:-:S09]  /*5420*/  PLOP3.LUT P1, PT, PT, PT, PT, 0x8, 0x80 ;  /* 0x000000000080781c */ /* 0x000fd20003f2e170 */
[----:B------:R-:W-:Y:S02]  /*5430*/  ULOP3.LUT UR4, URZ, UR4, URZ, 0x33, !UPT ;  /* 0x00000004ff047292 */ /* 0x000fe4000f8e33ff */
[----:B------:R-:W-:-:S10]  /*5440*/  VOTEU.ANY UP0, P0 ;  /* 0x0000000000ff7886 */ /* 0x000fd40000000100 */
.L_x_85:
[----:B------:R-:W-:Y:S01]  /*5450*/  @P0 ELECT P1, URZ, PT ;  /* 0x0000000000ff082f */ /* 0x000fe20003820000 */
[----:B------:R2:W-:-:S12]  /*5460*/  @UP0 UTCATOMSWS.AND URZ, UR4 ;  /* 0x0000000400ff09e3 */ /* 0x0005d80008000000 */
[----:B------:R-:W-:Y:S02]  /*5470*/  @P1 PLOP3.LUT P0, PT, P1, PT, PT, 0x8, 0x80 ;  /* 0x000000000080181c */ /* 0x000fe40000f0e170 */
[----:B------:R-:W-:-:S11]  /*5480*/  PLOP3.LUT P1, PT, PT, PT, PT, 0x8, 0x80 ;  /* 0x000000000080781c */ /* 0x000fd60003f2e170 */
[----:B--2---:R-:W-:Y:S05]  /*5490*/  @P0 BRA.U.ANY `(.L_x_85) ;  /* 0xfffffffd00ec0947 */ /* 0x004fea000393ffff */
[----:B------:R-:W2:Y:S01]  /*54a0*/  S2R R2, SR_LANEID ;  /* 0x0000000000027919 */ /* 0x000ea20000000000 */
[----:B------:R-:W-:Y:S01]  /*54b0*/  IMAD.U32 R0, RZ, RZ, UR4 ;  /* 0x00000004ff007e24 */ /* 0x000fe2000f8e00ff */
[----:B------:R-:W-:Y:S02]  /*54c0*/  VOTEU.ANY UR6, UPT, PT ;  /* 0x0000000000067886 */ /* 0x000fe400038e0100 */
[----:B------:R-:W-:Y:S01]  /*54d0*/  UFLO.U32 UR6, UR6 ;  /* 0x00000006000672bd */ /* 0x000fe200080e0000 */
[----:B------:R-:W3:Y:S05]  /*54e0*/  REDUX UR4, R0 ;  /* 0x00000000000473c4 */ /* 0x000eea0000000000 */
[----:B--2---:R-:W-:-:S02]  /*54f0*/  ISETP.EQ.U32.AND P0, PT, R2, UR6, PT ;  /* 0x0000000602007c0c */ /* 0x004fc4000bf02070 */
[----:B---3--:R-:W-:-:S11]  /*5500*/  MOV R2, UR4 ;  /* 0x0000000400027c02 */ /* 0x008fd60008000f00 */
[----:B------:R2:W-:Y:S01]  /*5510*/  @P0 ATOMS.AND RZ, [UR5], R2 ;  /* 0x00000002ffff098c */ /* 0x0005e2000a800005 */
[----:B------:R-:W-:Y:S05]  /*5520*/  BRA `(.L_x_86) ;  /* 0x0000000000147947 */ /* 0x000fea0003800000 */
.L_x_84:
[----:B------:R-:W-:Y:S02]  /*5530*/  MOV R2, 0x5550 ;  /* 0x0000555000027802 */ /* 0x000fe40000000f00 */
[----:B-1----:R-:W-:Y:S05]  /*5540*/  CALL.REL.NOINC `($__internal_0_$__cuda_sm10x_tcgen05_guardrail_trap_col_being_dealloced_not_returned_by_alloc) ;  /* 0x0000000400fc7944 */ /* 0x002fea0003c00000 */
[----:B------:R-:W-:Y:S05]  /*5550*/  BRA `(.L_x_86) ;  /* 0x0000000000087947 */ /* 0x000fea0003800000 */
.L_x_83:
[----:B------:R-:W-:Y:S02]  /*5560*/  MOV R2, 0x5580 ;  /* 0x0000558000027802 */ /* 0x000fe40000000f00 */
[----:B-1----:R-:W-:Y:S05]  /*5570*/  CALL.REL.NOINC `($__internal_2_$__cuda_sm10x_tcgen05_guardrail_trap_unallocated_columns_being_dealloced) ;  /* 0x0000000800087944 */ /* 0x002fea0003c00000 */
.L_x_86:
[----:B------:R-:W-:Y:S01]  /*5580*/  NOP ;  /* 0x0000000000007918 */ /* 0x000fe20000000000 */
.L_x_80:
[----:B------:R-:W-:Y:S01]  /*5590*/  ISETP.NE.AND P0, PT, R126, RZ, PT ;  /* 0x000000ff7e00720c */ /* 0x000fe20003f05270 */
[----:B------:R-:W-:-:S04]  /*55a0*/  DEPBAR.LE SB0, 0x0 ;  /* 0x000080000000791a */ /* 0x000fc80000000000 */
[----:B------:R-:W-:-:S08]  /*55b0*/  DEPBAR.LE SB0, 0x0 ;  /* 0x000080000000791a */ /* 0x000fd00000000000 */
[----:B------:R-:W-:Y:S05]  /*55c0*/  @P0 BRA `(.L_x_52) ;  /* 0x0000000000200947 */ /* 0x000fea0003800000 */
[----:B------:R-:W-:Y:S01]  /*55d0*/  ELECT P0, URZ, PT ;  /* 0x0000000000ff782f */ /* 0x000fe20003800000 */
[----:B-1----:R-:W-:-:S12]  /*55e0*/  IMAD.MOV.U32 R0, RZ, RZ, 0x20 ;  /* 0x00000020ff007424 */ /* 0x002fd800078e00ff */
[----:B--2---:R-:W-:-:S04]  /*55f0*/  @P0 IADD3 R2, PT, PT, -R0, 0x100000, RZ ;  /* 0x0010000000020810 */ /* 0x004fc80007ffe1ff */
[C---:B------:R-:W-:Y:S02]  /*5600*/  @P0 SHF.L.U32 R3, R2.reuse, 0xb, RZ ;  /* 0x0000000b02030819 */ /* 0x040fe400000006ff */
[----:B------:R-:W-:-:S05]  /*5610*/  @P0 SHF.L.U32 R2, R2, 0x1, RZ ;  /* 0x0000000102020819 */ /* 0x000fca00000006ff */
[----:B------:R1:W-:Y:S04]  /*5620*/  @P0 STS.64 [R87+URZ+0xb0], R2 ;  /* 0x0000b00257000988 */ /* 0x0003e80008000aff */
[----:B------:R-:W2:Y:S02]  /*5630*/  FENCE.VIEW.ASYNC.S ;  /* 0x00000000000073c6 */ /* 0x000ea40000000000 */
[----:B--2---:R-:W2:Y:S02]  /*5640*/  SYNCS.CCTL.IVALL ;  /* 0x00000000000079b1 */ /* 0x004ea40000000000 */
.L_x_52:
[----:B--2---:R-:W-:Y:S01]  /*5650*/  NOP ;  /* 0x0000000000007918 */ /* 0x004fe20000000000 */
[----:B-1----:R-:W-:Y:S05]  /*5660*/  EXIT ;  /* 0x000000000000794d */ /* 0x002fea0003800000 */
.L_x_22:
[----:B------:R-:W-:-:S07]  /*5670*/  MOV R20, R21 ;  /* 0x0000001500147202 */ /* 0x000fce0000000f00 */
.L_x_87:
[----:B----4-:R4:W3:Y:S02]  /*5680*/  SYNCS.PHASECHK.TRANS64.TRYWAIT P0, [R14+URZ+0xa0], R21 ;  /* 0x0000a0150e0075a7 */ /* 0x0108e400080011ff */
[----:B---3--:R-:W-:Y:S05]  /*5690*/  @!P0 NANOSLEEP.SYNCS 0x989680 ;  /* 0x009896800000895d */ /* 0x008fea0003900000 */
[----:B------:R-:W3:Y:S02]  /*56a0*/  @!P0 SYNCS.PHASECHK.TRANS64 P0, [R14+URZ+0xa0], R21 ;  /* 0x0000a0150e0085a7 */ /* 0x000ee400080010ff */
[----:B---3--:R-:W-:Y:S05]  /*56b0*/  @!P0 BRA `(.L_x_87) ;  /* 0xfffffffc00f08947 */ /* 0x008fea000383ffff */
[----:B------:R-:W-:Y:S05]  /*56c0*/  BRA `(.L_x_88) ;  /* 0xffffffb800447947 */ /* 0x000fea000383ffff */
.L_x_24:
[----:B------:R-:W-:-:S07]  /*56d0*/  MOV R7, R6 ;  /* 0x0000000600077202 */ /* 0x000fce0000000f00 */
.L_x_89:
[----:B--2---:R2:W3:Y:S02]  /*56e0*/  SYNCS.PHASECHK.TRANS64.TRYWAIT P0, [R2+URZ+0xa0], R7 ;  /* 0x0000a007020075a7 */ /* 0x0044e400080011ff */
[----:B---3--:R-:W-:Y:S05]  /*56f0*/  @!P0 NANOSLEEP.SYNCS 0x989680 ;  /* 0x009896800000895d */ /* 0x008fea0003900000 */
[----:B------:R-:W3:Y:S02]  /*5700*/  @!P0 SYNCS.PHASECHK.TRANS64 P0, [R2+URZ+0xa0], R7 ;  /* 0x0000a007020085a7 */ /* 0x000ee400080010ff */
[----:B---3--:R-:W-:Y:S05]  /*5710*/  @!P0 BRA `(.L_x_89) ;  /* 0xfffffffc00f08947 */ /* 0x008fea000383ffff */
[----:B------:R-:W-:Y:S05]  /*5720*/  BRA `(.L_x_90) ;  /* 0xffffffb800f07947 */ /* 0x000fea000383ffff */
.L_x_25:
[----:B------:R-:W-:-:S07]  /*5730*/  MOV R9, R8 ;  /* 0x0000000800097202 */ /* 0x000fce0000000f00 */
.L_x_91:
[----:B--2---:R2:W3:Y:S02]  /*5740*/  SYNCS.PHASECHK.TRANS64.TRYWAIT P0, [R3+URZ+0xa0], R9 ;  /* 0x0000a009030075a7 */ /* 0x0044e400080011ff */
[----:B---3--:R-:W-:Y:S05]  /*5750*/  @!P0 NANOSLEEP.SYNCS 0x989680 ;  /* 0x009896800000895d */ /* 0x008fea0003900000 */
[----:B------:R-:W3:Y:S02]  /*5760*/  @!P0 SYNCS.PHASECHK.TRANS64 P0, [R3+URZ+0xa0], R9 ;  /* 0x0000a009030085a7 */ /* 0x000ee400080010ff */
[----:B---3--:R-:W-:Y:S05]  /*5770*/  @!P0 BRA `(.L_x_91) ;  /* 0xfffffffc00f08947 */ /* 0x008fea000383ffff */
[----:B------:R-:W-:Y:S05]  /*5780*/  BRA `(.L_x_17) ;  /* 0xffffffbc00247947 */ /* 0x000fea000383ffff */
.L_x_27:
[----:B------:R-:W-:-:S07]  /*5790*/  MOV R0, UR34 ;  /* 0x0000002200007c02 */ /* 0x000fce0008000f00 */
.L_x_92:
[----:B---3--:R3:W4:Y:S02]  /*57a0*/  SYNCS.PHASECHK.TRANS64.TRYWAIT P0, [R0+URZ+0x90], RZ ;  /* 0x000090ff000075a7 */ /* 0x00872400080011ff */
[----:B----4-:R-:W-:Y:S05]  /*57b0*/  @!P0 NANOSLEEP.SYNCS 0x989680 ;  /* 0x009896800000895d */ /* 0x010fea0003900000 */
[----:B------:R-:W4:Y:S02]  /*57c0*/  @!P0 SYNCS.PHASECHK.TRANS64 P0, [R0+URZ+0x90], RZ ;  /* 0x000090ff000085a7 */ /* 0x000f2400080010ff */
[----:B----4-:R-:W-:Y:S05]  /*57d0*/  @!P0 BRA `(.L_x_92) ;  /* 0xfffffffc00f08947 */ /* 0x010fea000383ffff */
[----:B------:R-:W-:Y:S05]  /*57e0*/  BRA `(.L_x_93) ;  /* 0xffffffbc00307947 */ /* 0x000fea000383ffff */
.L_x_30:
[----:B------:R-:W-:Y:S02]  /*57f0*/  MOV R4, UR4 ;  /* 0x0000000400047c02 */ /* 0x000fe40008000f00 */
[----:B------:R-:W-:Y:S02]  /*5800*/  MOV R5, UR4 ;  /* 0x0000000400057c02 */ /* 0x000fe40008000f00 */
[----:B------:R-:W-:-:S07]  /*5810*/  MOV R0, UR5 ;  /* 0x0000000500007c02 */ /* 0x000fce0008000f00 */
.L_x_94:
[----:B-1----:R1:W3:Y:S02]  /*5820*/  SYNCS.PHASECHK.TRANS64.TRYWAIT P0, [R0+URZ+0x38], R5 ;  /* 0x00003805000075a7 */ /* 0x0022e400080011ff */
[----:B---3--:R-:W-:Y:S05]  /*5830*/  @!P0 NANOSLEEP.SYNCS 0x989680 ;  /* 0x009896800000895d */ /* 0x008fea0003900000 */
[----:B------:R-:W3:Y:S02]  /*5840*/  @!P0 SYNCS.PHASECHK.TRANS64 P0, [R0+URZ+0x38], R5 ;  /* 0x00003805000085a7 */ /* 0x000ee400080010ff */
[----:B---3--:R-:W-:Y:S05]  /*5850*/  @!P0 BRA `(.L_x_94) ;  /* 0xfffffffc00f08947 */ /* 0x008fea000383ffff */
[----:B------:R-:W-:Y:S05]  /*5860*/  BRA `(.L_x_29) ;  /* 0xffffffbc00e47947 */ /* 0x000fea000383ffff */
.L_x_33:
[----:B------:R-:W-:-:S07]  /*5870*/  MOV R5, R4 ;  /* 0x0000000400057202 */ /* 0x000fce0000000f00 */
.L_x_95:
[----:B--2---:R2:W3:Y:S02]  /*5880*/  SYNCS.PHASECHK.TRANS64.TRYWAIT P0, [R3+URZ+0x90], R5 ;  /* 0x00009005030075a7 */ /* 0x0044e400080011ff */
[----:B---3--:R-:W-:Y:S05]  /*5890*/  @!P0 NANOSLEEP.SYNCS 0x989680 ;  /* 0x009896800000895d */ /* 0x008fea0003900000 */
[----:B------:R-:W3:Y:S02]  /*58a0*/  @!P0 SYNCS.PHASECHK.TRANS64 P0, [R3+URZ+0x90], R5 ;  /* 0x00009005030085a7 */ /* 0x000ee400080010ff */
[----:B---3--:R-:W-:Y:S05]  /*58b0*/  @!P0 BRA `(.L_x_95) ;  /* 0xfffffffc00f08947 */ /* 0x008fea000383ffff */
[----:B------:R-:W-:Y:S05]  /*58c0*/  BRA `(.L_x_96) ;  /* 0xffffffc000787947 */ /* 0x000fea000383ffff */
.L_x_35:
[----:B------:R-:W-:Y:S02]  /*58d0*/  MOV R2, UR4 ;  /* 0x0000000400027c02 */ /* 0x000fe40008000f00 */
[----:B--2---:R-:W-:Y:S02]  /*58e0*/  MOV R3, UR4 ;  /* 0x0000000400037c02 */ /* 0x004fe40008000f00 */
[----:B------:R-:W-:-:S07]  /*58f0*/  MOV R0, UR5 ;  /* 0x0000000500007c02 */ /* 0x000fce0008000f00 */
.L_x_97:
[----:B-1----:R1:W2:Y:S02]  /*5900*/  SYNCS.PHASECHK.TRANS64.TRYWAIT P0, [R0+URZ+0x38], R3 ;  /* 0x00003803000075a7 */ /* 0x0022a400080011ff */
[----:B--2---:R-:W-:Y:S05]  /*5910*/  @!P0 NANOSLEEP.SYNCS 0x989680 ;  /* 0x009896800000895d */ /* 0x004fea0003900000 */
[----:B------:R-:W2:Y:S02]  /*5920*/  @!P0 SYNCS.PHASECHK.TRANS64 P0, [R0+URZ+0x38], R3 ;  /* 0x00003803000085a7 */ /* 0x000ea400080010ff */
[----:B--2---:R-:W-:Y:S05]  /*5930*/  @!P0 BRA `(.L_x_97) ;  /* 0xfffffffc00f08947 */ /* 0x004fea000383ffff */
[----:B------:R-:W-:Y:S05]  /*5940*/  BRA `(.L_x_98) ;  /* 0xffffffc400107947 */ /* 0x000fea000383ffff */
.L_x_37:
[----:B------:R-:W-:-:S07]  /*5950*/  MOV R2, UR12 ;  /* 0x0000000c00027c02 */ /* 0x000fce0008000f00 */
.L_x_99:
[----:B-1----:R1:W3:Y:S02]  /*5960*/  SYNCS.PHASECHK.TRANS64.TRYWAIT P0, [R2+URZ+0x90], RZ ;  /* 0x000090ff020075a7 */ /* 0x0022e400080011ff */
[----:B---3--:R-:W-:Y:S05]  /*5970*/  @!P0 NANOSLEEP.SYNCS 0x989680 ;  /* 0x009896800000895d */ /* 0x008fea0003900000 */
[----:B------:R-:W3:Y:S02]  /*5980*/  @!P0 SYNCS.PHASECHK.TRANS64 P0, [R2+URZ+0x90], RZ ;  /* 0x000090ff020085a7 */ /* 0x000ee400080010ff */
[----:B---3--:R-:W-:Y:S05]  /*5990*/  @!P0 BRA `(.L_x_99) ;  /* 0xfffffffc00f08947 */ /* 0x008fea000383ffff */
[----:B------:R-:W-:Y:S05]  /*59a0*/  BRA `(.L_x_100) ;  /* 0xffffffc400307947 */ /* 0x000fea000383ffff */
.L_x_40:
[----:B------:R-:W-:Y:S02]  /*59b0*/  MOV R2, UR13 ;  /* 0x0000000d00027c02 */ /* 0x000fe40008000f00 */
[----:B------:R-:W-:Y:S02]  /*59c0*/  MOV R3, UR13 ;  /* 0x0000000d00037c02 */ /* 0x000fe40008000f00 */
[----:B------:R-:W-:-:S07]  /*59d0*/  MOV R0, UR17 ;  /* 0x0000001100007c02 */ /* 0x000fce0008000f00 */
.L_x_101:
[----:B-1----:R1:W2:Y:S02]  /*59e0*/  SYNCS.PHASECHK.TRANS64.TRYWAIT P0, [R0+URZ+0x80], R3 ;  /* 0x00008003000075a7 */ /* 0x0022a400080011ff */
[----:B--2---:R-:W-:Y:S05]  /*59f0*/  @!P0 NANOSLEEP.SYNCS 0x989680 ;  /* 0x009896800000895d */ /* 0x004fea0003900000 */
[----:B------:R-:W2:Y:S02]  /*5a00*/  @!P0 SYNCS.PHASECHK.TRANS64 P0, [R0+URZ+0x80], R3 ;  /* 0x00008003000085a7 */ /* 0x000ea400080010ff */
[----:B--2---:R-:W-:Y:S05]  /*5a10*/  @!P0 BRA `(.L_x_101) ;  /* 0xfffffffc00f08947 */ /* 0x004fea000383ffff */
[----:B------:R-:W-:Y:S05]  /*5a20*/  BRA `(.L_x_39) ;  /* 0xffffffc800887947 */ /* 0x000fea000383ffff */
.L_x_43:
[----:B------:R-:W-:Y:S02]  /*5a30*/  MOV R2, UR25 ;  /* 0x0000001900027c02 */ /* 0x000fe40008000f00 */
[----:B------:R-:W-:Y:S02]  /*5a40*/  MOV R3, UR25 ;  /* 0x0000001900037c02 */ /* 0x000fe40008000f00 */
[----:B------:R-:W-:Y:S07]  /*5a50*/  MOV R0, UR13 ;  /* 0x0000000d00007c02 */ /* 0x000fee0008000f00 */
.L_x_102:
[----:B-1----:R1:W2:Y:S02]  /*5a60*/  SYNCS.PHASECHK.TRANS64.TRYWAIT P0, [R0+URZ], R3 ;  /* 0x00000003000075a7 */ /* 0x0022a400080011ff */
[----:B--2---:R-:W-:Y:S05]  /*5a70*/  @!P0 NANOSLEEP.SYNCS 0x989680 ;  /* 0x009896800000895d */ /* 0x004fea0003900000 */
[----:B------:R-:W2:Y:S02]  /*5a80*/  @!P0 SYNCS.PHASECHK.TRANS64 P0, [R0+URZ], R3 ;  /* 0x00000003000085a7 */ /* 0x000ea400080010ff */
[----:B--2---:R-:W-:Y:S05]  /*5a90*/  @!P0 BRA `(.L_x_102) ;  /* 0xfffffffc00f08947 */ /* 0x004fea000383ffff */
[----:B------:R-:W-:Y:S05]  /*5aa0*/  BRA `(.L_x_42) ;  /* 0xffffffc800ec7947 */ /* 0x000fea000383ffff */
.L_x_46:
[-C--:B------:R-:W-:Y:S02]  /*5ab0*/  MOV R6, R3.reuse ;  /* 0x0000000300067202 */ /* 0x080fe40000000f00 */
[----:B------:R-:W-:-:S07]  /*5ac0*/  MOV R7, R3 ;  /* 0x0000000300077202 */ /* 0x000fce0000000f00 */
.L_x_103:
[----:B--2---:R2:W3:Y:S02]  /*5ad0*/  SYNCS.PHASECHK.TRANS64.TRYWAIT P0, [R2+URZ+0x90], R7 ;  /* 0x00009007020075a7 */ /* 0x0044e400080011ff */
[----:B---3--:R-:W-:Y:S05]  /*5ae0*/  @!P0 NANOSLEEP.SYNCS 0x989680 ;  /* 0x009896800000895d */ /* 0x008fea0003900000 */
[----:B------:R-:W3:Y:S02]  /*5af0*/  @!P0 SYNCS.PHASECHK.TRANS64 P0, [R2+URZ+0x90], R7 ;  /* 0x00009007020085a7 */ /* 0x000ee400080010ff */
[----:B---3--:R-:W-:Y:S05]  /*5b00*/  @!P0 BRA `(.L_x_103) ;  /* 0xfffffffc00f08947 */ /* 0x008fea000383ffff */
[----:B------:R-:W-:Y:S05]  /*5b10*/  BRA `(.L_x_104) ;  /* 0xffffffcc00887947 */ /* 0x000fea000383ffff */
.L_x_61:
[----:B------:R-:W-:-:S07]  /*5b20*/  MOV R15, R14 ;  /* 0x0000000e000f7202 */ /* 0x000fce0000000f00 */
.L_x_105:
[----:B-1----:R1:W2:Y:S02]  /*5b30*/  SYNCS.PHASECHK.TRANS64.TRYWAIT P0, [R3+URZ], R15 ;  /* 0x0000000f030075a7 */ /* 0x0022a400080011ff */
[----:B--2---:R-:W-:Y:S05]  /*5b40*/  @!P0 NANOSLEEP.SYNCS 0x989680 ;  /* 0x009896800000895d */ /* 0x004fea0003900000 */
[----:B------:R-:W2:Y:S02]  /*5b50*/  @!P0 SYNCS.PHASECHK.TRANS64 P0, [R3+URZ], R15 ;  /* 0x0000000f030085a7 */ /* 0x000ea400080010ff */
[----:B--2---:R-:W-:Y:S05]  /*5b60*/  @!P0 BRA `(.L_x_105) ;  /* 0xfffffffc00f08947 */ /* 0x004fea000383ffff */
[----:B------:R-:W-:Y:S05]  /*5b70*/  BRA `(.L_x_60) ;  /* 0xffffffd4005c7947 */ /* 0x000fea000383ffff */
.L_x_64:
[----:B------:R-:W-:-:S07]  /*5b80*/  MOV R9, R8 ;  /* 0x0000000800097202 */ /* 0x000fce0000000f00 */
.L_x_106:
[----:B-1----:R1:W2:Y:S02]  /*5b90*/  SYNCS.PHASECHK.TRANS64.TRYWAIT P0, [R3+URZ], R9 ;  /* 0x00000009030075a7 */ /* 0x0022a400080011ff */
[----:B--2---:R-:W-:Y:S05]  /*5ba0*/  @!P0 NANOSLEEP.SYNCS 0x989680 ;  /* 0x009896800000895d */ /* 0x004fea0003900000 */
[----:B------:R-:W2:Y:S02]  /*5bb0*/  @!P0 SYNCS.PHASECHK.TRANS64 P0, [R3+URZ], R9 ;  /* 0x00000009030085a7 */ /* 0x000ea400080010ff */
[----:B--2---:R-:W-:Y:S05]  /*5bc0*/  @!P0 BRA `(.L_x_106) ;  /* 0xfffffffc00f08947 */ /* 0x004fea000383ffff */
[----:B------:R-:W-:Y:S05]  /*5bd0*/  BRA `(.L_x_63) ;  /* 0xffffffd400c47947 */ /* 0x000fea000383ffff */
.L_x_65:
[----:B-1----:R1:W3:Y:S02]  /*5be0*/  SYNCS.PHASECHK.TRANS64.TRYWAIT P0, [R87+URZ+0x90], RZ ;  /* 0x000090ff570075a7 */ /* 0x0022e400080011ff */
[----:B---3--:R-:W-:Y:S05]  /*5bf0*/  @!P0 NANOSLEEP.SYNCS 0x989680 ;  /* 0x009896800000895d */ /* 0x008fea0003900000 */
[----:B------:R-:W3:Y:S02]  /*5c00*/  @!P0 SYNCS.PHASECHK.TRANS64 P0, [R87+URZ+0x90], RZ ;  /* 0x000090ff570085a7 */ /* 0x000ee400080010ff */
[----:B---3--:R-:W-:Y:S05]  /*5c10*/  @!P0 BRA `(.L_x_65) ;  /* 0xfffffffc00f08947 */ /* 0x008fea000383ffff */
[----:B------:R-:W-:Y:S05]  /*5c20*/  BRA `(.L_x_107) ;  /* 0xffffffd800287947 */ /* 0x000fea000383ffff */
.L_x_67:
[----:B------:R-:W-:-:S07]  /*5c30*/  MOV R3, R2 ;  /* 0x0000000200037202 */ /* 0x000fce0000000f00 */
.L_x_108:
[----:B--2---:R2:W3:Y:S02]  /*5c40*/  SYNCS.PHASECHK.TRANS64.TRYWAIT P1, [R129+URZ+0x70], R3 ;  /* 0x00007003810075a7 */ /* 0x0044e400080211ff */
[----:B---3--:R-:W-:Y:S05]  /*5c50*/  @!P1 NANOSLEEP.SYNCS 0x989680 ;  /* 0x009896800000995d */ /* 0x008fea0003900000 */
[----:B------:R-:W3:Y:S02]  /*5c60*/  @!P1 SYNCS.PHASECHK.TRANS64 P1, [R129+URZ+0x70], R3 ;  /* 0x00007003810095a7 */ /* 0x000ee400080210ff */
[----:B---3--:R-:W-:Y:S05]  /*5c70*/  @!P1 BRA `(.L_x_108) ;  /* 0xfffffffc00f09947 */ /* 0x008fea000383ffff */
[----:B------:R-:W-:Y:S05]  /*5c80*/  BRA `(.L_x_109) ;  /* 0xffffffdc006c7947 */ /* 0x000fea000383ffff */
.L_x_75:
[----:B------:R-:W-:-:S07]  /*5c90*/  MOV R5, R4 ;  /* 0x0000000400057202 */ /* 0x000fce0000000f00 */
.L_x_110:
[----:B-1----:R1:W2:Y:S02]  /*5ca0*/  SYNCS.PHASECHK.TRANS64.TRYWAIT P0, [R3+URZ+0x90], R5 ;  /* 0x00009005030075a7 */ /* 0x0022a400080011ff */
[----:B--2---:R-:W-:Y:S05]  /*5cb0*/  @!P0 NANOSLEEP.SYNCS 0x989680 ;  /* 0x009896800000895d */ /* 0x004fea0003900000 */
[----:B------:R-:W2:Y:S02]  /*5cc0*/  @!P0 SYNCS.PHASECHK.TRANS64 P0, [R3+URZ+0x90], R5 ;  /* 0x00009005030085a7 */ /* 0x000ea400080010ff */
[----:B--2---:R-:W-:Y:S05]  /*5cd0*/  @!P0 BRA `(.L_x_110) ;  /* 0xfffffffc00f08947 */ /* 0x004fea000383ffff */
[----:B------:R-:W-:Y:S05]  /*5ce0*/  BRA `(.L_x_111) ;  /* 0xfffffff000907947 */ /* 0x000fea000383ffff */
.L_x_82:
[----:B-1----:R1:W2:Y:S02]  /*5cf0*/  SYNCS.PHASECHK.TRANS64.TRYWAIT P0, [R87+URZ+0xb0], RZ ;  /* 0x0000b0ff570075a7 */ /* 0x0022a400080011ff */
[----:B--2---:R-:W-:Y:S05]  /*5d00*/  @!P0 NANOSLEEP.SYNCS 0x989680 ;  /* 0x009896800000895d */ /* 0x004fea0003900000 */
[----:B------:R-:W2:Y:S02]  /*5d10*/  @!P0 SYNCS.PHASECHK.TRANS64 P0, [R87+URZ+0xb0], RZ ;  /* 0x0000b0ff570085a7 */ /* 0x000ea400080010ff */
[----:B--2---:R-:W-:Y:S05]  /*5d20*/  @!P0 BRA `(.L_x_82) ;  /* 0xfffffffc00f08947 */ /* 0x004fea000383ffff */
[----:B------:R-:W-:Y:S05]  /*5d30*/  BRA `(.L_x_112) ;  /* 0xfffffff400587947 */ /* 0x000fea000383ffff */
        .weak           $__internal_0_$__cuda_sm10x_tcgen05_guardrail_trap_col_being_dealloced_not_returned_by_alloc
        .type           $__internal_0_$__cuda_sm10x_tcgen05_guardrail_trap_col_being_dealloced_not_returned_by_alloc,@function
        .size           $__internal_0_$__cuda_sm10x_tcgen05_guardrail_trap_col_being_dealloced_not_returned_by_alloc,($__internal_1_$__cuda_sm10x_tcgen05_guardrail_trap_phase_invalid_during_alloc - $__internal_0_$__cuda_sm10x_tcgen05_guardrail_trap_col_being_dealloced_not_returned_by_alloc)
$__internal_0_$__cuda_sm10x_tcgen05_guardrail_trap_col_being_dealloced_not_returned_by_alloc:
[----:B------:R-:W-:Y:S05]  /*5d40*/  BPT.TRAP 0x1 ;  /* 0x000000040000795c */ /* 0x000fea0000300000 */
[----:B------:R-:W-:-:S04]  /*5d50*/  HFMA2 R3, -RZ, RZ, 0, 0 ;  /* 0x00000000ff037431 */ /* 0x000fc800000001ff */
[----:B------:R-:W-:Y:S05]  /*5d60*/  RET.REL.NODEC R2 `(kernel_cutlass_kernel_cudnngrouped_gemmgrouped_gemm_swiglugrouped_gemm_swiglu_quantBlockScaledContiguousGroupedGemmKernel_object_at__TiledMMA_ThrLayoutVMNK21111000_PermutationMNK____MMAAt_0) ;  /* 0xffffffa002a47950 */ /* 0x000fea0003c3ffff */
        .weak           $__internal_1_$__cuda_sm10x_tcgen05_guardrail_trap_phase_invalid_during_alloc
        .type           $__internal_1_$__cuda_sm10x_tcgen05_guardrail_trap_phase_invalid_during_alloc,@function
        .size           $__internal_1_$__cuda_sm10x_tcgen05_guardrail_trap_phase_invalid_during_alloc,($__internal_2_$__cuda_sm10x_tcgen05_guardrail_trap_unallocated_columns_being_dealloced - $__internal_1_$__cuda_sm10x_tcgen05_guardrail_trap_phase_invalid_during_alloc)
$__internal_1_$__cuda_sm10x_tcgen05_guardrail_trap_phase_invalid_during_alloc:
[----:B------:R-:W-:Y:S05]  /*5d70*/  BPT.TRAP 0x1 ;  /* 0x000000040000795c */ /* 0x000fea0000300000 */
[----:B------:R-:W-:-:S04]  /*5d80*/  MOV R3, 0x0 ;  /* 0x0000000000037802 */ /* 0x000fc80000000f00 */
[----:B------:R-:W-:Y:S05]  /*5d90*/  RET.REL.NODEC R2 `(kernel_cutlass_kernel_cudnngrouped_gemmgrouped_gemm_swiglugrouped_gemm_swiglu_quantBlockScaledContiguousGroupedGemmKernel_object_at__TiledMMA_ThrLayoutVMNK21111000_PermutationMNK____MMAAt_0) ;  /* 0xffffffa002987950 */ /* 0x000fea0003c3ffff */
        .weak           $__internal_2_$__cuda_sm10x_tcgen05_guardrail_trap_unallocated_columns_being_dealloced
        .type           $__internal_2_$__cuda_sm10x_tcgen05_guardrail_trap_unallocated_columns_being_dealloced,@function
        .size           $__internal_2_$__cuda_sm10x_tcgen05_guardrail_trap_unallocated_columns_being_dealloced,(.L_x_116 - $__internal_2_$__cuda_sm10x_tcgen05_guardrail_trap_unallocated_columns_being_dealloced)
$__internal_2_$__cuda_sm10x_tcgen05_guardrail_trap_unallocated_columns_being_dealloced:
[----:B------:R-:W-:Y:S05]  /*5da0*/  BPT.TRAP 0x1 ;  /* 0x000000040000795c */ /* 0x000fea0000300000 */
[----:B------:R-:W-:-:S04]  /*5db0*/  HFMA2 R3, -RZ, RZ, 0, 0 ;  /* 0x00000000ff037431 */ /* 0x000fc800000001ff */
[----:B------:R-:W-:Y:S05]  /*5dc0*/  RET.REL.NODEC R2 `(kernel_cutlass_kernel_cudnngrouped_gemmgrouped_gemm_swiglugrouped_gemm_swiglu_quantBlockScaledContiguousGroupedGemmKernel_object_at__TiledMMA_ThrLayoutVMNK21111000_PermutationMNK____MMAAt_0) ;  /* 0xffffffa0028c7950 */ /* 0x000fea0003c3ffff */
.L_x_113:
[----:B------:R-:W-:-:S00]  /*5dd0*/  BRA `(.L_x_113) ;  /* 0xfffffffc00fc7947 */ /* 0x000fc0000383ffff */
[----:B------:R-:W-:-:S00]  /*5de0*/  NOP ;  /* 0x0000000000007918 */ /* 0x000fc00000000000 */
        /* <DEDUP_REMOVED lines=9> */
.L_x_116:


//--------------------- .nv.shared.kernel_cutlass_kernel_cudnngrouped_gemmgrouped_gemm_swiglugrouped_gemm_swiglu_quantBlockScaledContiguousGroupedGemmKernel_object_at__TiledMMA_ThrLayoutVMNK21111000_PermutationMNK____MMAAt_0 --------------------------
	.section	.nv.shared.kernel_cutlass_kernel_cudnngrouped_gemmgrouped_gemm_swiglugrouped_gemm_swiglu_quantBlockScaledContiguousGroupedGemmKernel_object_at__TiledMMA_ThrLayoutVMNK21111000_PermutationMNK____MMAAt_0,"aw",@nobits
	.sectionflags	@""
	.align	1024
	.zero		1024


//--------------------- .nv.shared.reserved.0     --------------------------
	.section	.nv.shared.reserved.0,"aw",@nobits
	.align	8
	.weak		__nv_reservedSMEM_offset_0_alias
	.size		__nv_reservedSMEM_offset_0_alias, 0, 64
	.other		__nv_reservedSMEM_offset_0_alias,@"STO_CUDA_RESERVED_SHARED STV_DEFAULT"
__nv_reservedSMEM_offset_0_alias:
	.zero		0
.nv.shared.reserved.0:
	.zero		64
	.weak		__nv_reservedSMEM_allocation_phase
	.type		__nv_reservedSMEM_allocation_phase,@object
	.size		__nv_reservedSMEM_allocation_phase,(.L_0 - __nv_reservedSMEM_allocation_phase)
__nv_reservedSMEM_allocation_phase:
	.zero		1
.L_0:
	.zero		7
	.weak		__nv_reservedSMEM_devtool_atexit_pc
	.type		__nv_reservedSMEM_devtool_atexit_pc,@object
	.size		__nv_reservedSMEM_devtool_atexit_pc,(__nv_reservedSMEM_allocation_mask - __nv_reservedSMEM_devtool_atexit_pc)
__nv_reservedSMEM_devtool_atexit_pc:
	.zero		8
	.weak		__nv_reservedSMEM_allocation_mask
	.type		__nv_reservedSMEM_allocation_mask,@object
	.size		__nv_reservedSMEM_allocation_mask,(.L_2 - __nv_reservedSMEM_allocation_mask)
__nv_reservedSMEM_allocation_mask:
	.zero		4
.L_2:
	.zero		4
	.weak		__nv_reservedSMEM_tmem_allocation_pipeline_mbarrier
	.type		__nv_reservedSMEM_tmem_allocation_pipeline_mbarrier,@object
	.size		__nv_reservedSMEM_tmem_allocation_pipeline_mbarrier,(__nv_reservedSMEM_tmem_allocation_pipeline_mbarrier_parity - __nv_reservedSMEM_tmem_allocation_pipeline_mbarrier)
__nv_reservedSMEM_tmem_allocation_pipeline_mbarrier:
	.zero		8
	.weak		__nv_reservedSMEM_tmem_allocation_pipeline_mbarrier_parity
	.type		__nv_reservedSMEM_tmem_allocation_pipeline_mbarrier_parity,@object
	.size		__nv_reservedSMEM_tmem_allocation_pipeline_mbarrier_parity,(.L_4 - __nv_reservedSMEM_tmem_allocation_pipeline_mbarrier_parity)
__nv_reservedSMEM_tmem_allocation_pipeline_mbarrier_parity:
	.zero		4
.L_4:


//--------------------- .nv.constant0.kernel_cutlass_kernel_cudnngrouped_gemmgrouped_gemm_swiglugrouped_gemm_swiglu_quantBlockScaledContiguousGroupedGemmKernel_object_at__TiledMMA_ThrLayoutVMNK21111000_PermutationMNK____MMAAt_0 --------------------------
	.section	.nv.constant0.kernel_cutlass_kernel_cudnngrouped_gemmgrouped_gemm_swiglugrouped_gemm_swiglu_quantBlockScaledContiguousGroupedGemmKernel_object_at__TiledMMA_ThrLayoutVMNK21111000_PermutationMNK____MMAAt_0,"a",@progbits
	.sectionflags	@""
	.align	4
.nv.constant0.kernel_cutlass_kernel_cudnngrouped_gemmgrouped_gemm_swiglugrouped_gemm_swiglu_quantBlockScaledContiguousGroupedGemmKernel_object_at__TiledMMA_ThrLayoutVMNK21111000_PermutationMNK____MMAAt_0:
	.zero		1924


//--------------------- SYMBOLS --------------------------

	.type		.nv.reservedSmem.offset0,@object
	.size		.nv.reservedSmem.offset0,0x4
	.type		.nv.reservedSmem.cap,@object
	.size		.nv.reservedSmem.cap,0x4
